// auto-generated by cutlass_sweep.gemm — config: {"arch": "sm_90", "cluster_m": 2, "cluster_n": 1, "dtype": "bf16", "dtype_b": "bf16", "layout": "nt", "stages": 0, "tile_k": 16, "tile_m": 192, "tile_n": 48}
#include "cutlass/cutlass.h"
#include "cutlass/gemm/collective/collective_builder.hpp"
#include "cutlass/gemm/device/gemm_universal_adapter.h"
#include "cutlass/gemm/kernel/gemm_universal.hpp"
#include "cutlass/epilogue/collective/collective_builder.hpp"

using ElemA = cutlass::bfloat16_t;
using ElemB = cutlass::bfloat16_t;
using ElemCD = cutlass::bfloat16_t;
using Acc  = float;
using TileShape    = cute::Shape<cute::_192, cute::_48, cute::_16>;
using ClusterShape = cute::Shape<cute::_2, cute::_1, cute::_1>;

using CollectiveEpilogue = typename cutlass::epilogue::collective::CollectiveBuilder<
    cutlass::arch::Sm90, cutlass::arch::OpClassTensorOp,
    TileShape, ClusterShape,
    cutlass::epilogue::collective::EpilogueTileAuto,
    Acc, Acc,
    ElemCD, cutlass::layout::RowMajor, 128 / cutlass::sizeof_bits<ElemCD>::value,
    ElemCD, cutlass::layout::RowMajor, 128 / cutlass::sizeof_bits<ElemCD>::value,
    cutlass::epilogue::collective::EpilogueScheduleAuto
  >::CollectiveOp;

using CollectiveMainloop = typename cutlass::gemm::collective::CollectiveBuilder<
    cutlass::arch::Sm90, cutlass::arch::OpClassTensorOp,
    ElemA, cutlass::layout::RowMajor, 128 / cutlass::sizeof_bits<ElemA>::value,
    ElemB, cutlass::layout::ColumnMajor, 128 / cutlass::sizeof_bits<ElemB>::value,
    Acc,
    TileShape, ClusterShape,
    cutlass::gemm::collective::StageCountAutoCarveout<static_cast<int>(sizeof(typename CollectiveEpilogue::SharedStorage))>,
    cutlass::gemm::collective::KernelScheduleAuto
  >::CollectiveOp;

using GemmKernel = cutlass::gemm::kernel::GemmUniversal<
    cute::Shape<int,int,int,int>,
    CollectiveMainloop,
    CollectiveEpilogue
>;
using Gemm = cutlass::gemm::device::GemmUniversalAdapter<GemmKernel>;

// Force the device kernel symbol into the cubin without needing a host main.
auto* _anchor = &cutlass::device_kernel<GemmKernel>;


// ===== COMPILED SASS (sm_90a) =====

	.target	sm_90a

	.elftype	@"ET_EXEC"


//--------------------- .note.nv.tkinfo           --------------------------
	.section	.note.nv.tkinfo,"",@"SHT_NOTE"
	.sectionflags	@"SHF_NOTE_NV_TKINFO"
	.tkinfo
        /*0018*/ 	.word	0x00000002
        /*0030*/ 	.string	""
        /*0030*/ 	.string	"ptxas"
        /*0030*/ 	.string	"Cuda compilation tools, release 13.0, V13.0.88"
        /*0030*/ 	.string	"Build cuda_13.0.r13.0/compiler.36424714_0"
        /*0030*/ 	.string	"-arch sm_90a -m 64 "



//--------------------- .note.nv.cuinfo           --------------------------
	.section	.note.nv.cuinfo,"",@"SHT_NOTE"
	.sectionflags	@"SHF_NOTE_NV_CUINFO"
        /*0018*/ 	.short	0x0002
        /*001a*/ 	.short	0x005a
        /*001c*/ 	.short	0x0082
	.zero		2


//--------------------- .nv.info                  --------------------------
	.section	.nv.info,"",@"SHT_CUDA_INFO"
	.align	4


	//----- nvinfo : EIATTR_REGCOUNT
	.align		4
        /*0000*/ 	.byte	0x04, 0x2f
        /*0002*/ 	.short	(.L_15 - .L_14)
	.align		4
.L_14:
        /*0004*/ 	.word	index@(_ZN7cutlass13device_kernelINS_4gemm6kernel13GemmUniversalIN4cute5tupleIJiiiiEEENS1_10collective13CollectiveMmaINS1_34MainloopSm90TmaGmmaWarpSpecializedILi30ENS5_IJNS4_1CILi2EEENSA_ILi1EEESC_EEENS1_35KernelTmaWarpSpecializedCooperativeEEENS5_IJNSA_ILi192EEENSA_ILi48EEENSA_ILi16EEEEEENS_10bfloat16_tENS5_IJlSC_lEEESK_SL_NS4_8TiledMMAINS4_8MMA_AtomIJNS4_4SM904GMMA27MMA_64x16x16_F32BF16BF16_SSILNSP_5MajorE0ELSR_0ELNSP_7ScaleInE1ELSS_1EEEEEENS4_6LayoutISD_NS5_IJSC_NSA_ILi0EEESW_EEEEENS5_IJNS4_10UnderscoreESZ_SZ_EEEEENS4_13SM90_TMA_LOADENS4_14ComposedLayoutINS4_7SwizzleILi1ELi4ELi3EEENS4_18smem_ptr_flag_bitsILi16EEENSV_INS5_IJNSA_ILi8EEESI_EEENS5_IJSI_SC_EEEEEEEvNS4_8identityENS4_23SM90_TMA_LOAD_MULTICASTES1C_vS1D_EENS_8epilogue10collective6detail29Sm90TmaWarpSpecializedAdapterINS1H_15DefaultEpilogueISK_SL_SL_NS1G_6thread17LinearCombinationISK_Li1EffLNS1L_9ScaleType4KindE0ELNS_15FloatRoundStyleE2ESK_EENS1_15EpilogueDefaultEEEEEvvEEEEvNT_6ParamsE)
        /*0008*/ 	.word	0x000000a8


	//----- nvinfo : EIATTR_FRAME_SIZE
	.align		4
.L_15:
        /*000c*/ 	.byte	0x04, 0x11
        /*000e*/ 	.short	(.L_17 - .L_16)
	.align		4
.L_16:
        /*0010*/ 	.word	index@(_ZN7cutlass13device_kernelINS_4gemm6kernel13GemmUniversalIN4cute5tupleIJiiiiEEENS1_10collective13CollectiveMmaINS1_34MainloopSm90TmaGmmaWarpSpecializedILi30ENS5_IJNS4_1CILi2EEENSA_ILi1EEESC_EEENS1_35KernelTmaWarpSpecializedCooperativeEEENS5_IJNSA_ILi192EEENSA_ILi48EEENSA_ILi16EEEEEENS_10bfloat16_tENS5_IJlSC_lEEESK_SL_NS4_8TiledMMAINS4_8MMA_AtomIJNS4_4SM904GMMA27MMA_64x16x16_F32BF16BF16_SSILNSP_5MajorE0ELSR_0ELNSP_7ScaleInE1ELSS_1EEEEEENS4_6LayoutISD_NS5_IJSC_NSA_ILi0EEESW_EEEEENS5_IJNS4_10UnderscoreESZ_SZ_EEEEENS4_13SM90_TMA_LOADENS4_14ComposedLayoutINS4_7SwizzleILi1ELi4ELi3EEENS4_18smem_ptr_flag_bitsILi16EEENSV_INS5_IJNSA_ILi8EEESI_EEENS5_IJSI_SC_EEEEEEEvNS4_8identityENS4_23SM90_TMA_LOAD_MULTICASTES1C_vS1D_EENS_8epilogue10collective6detail29Sm90TmaWarpSpecializedAdapterINS1H_15DefaultEpilogueISK_SL_SL_NS1G_6thread17LinearCombinationISK_Li1EffLNS1L_9ScaleType4KindE0ELNS_15FloatRoundStyleE2ESK_EENS1_15EpilogueDefaultEEEEEvvEEEEvNT_6ParamsE)
        /*0014*/ 	.word	0x00000000


	//----- nvinfo : EIATTR_MIN_STACK_SIZE
	.align		4
.L_17:
        /*0018*/ 	.byte	0x04, 0x12
        /*001a*/ 	.short	(.L_19 - .L_18)
	.align		4
.L_18:
        /*001c*/ 	.word	index@(_ZN7cutlass13device_kernelINS_4gemm6kernel13GemmUniversalIN4cute5tupleIJiiiiEEENS1_10collective13CollectiveMmaINS1_34MainloopSm90TmaGmmaWarpSpecializedILi30ENS5_IJNS4_1CILi2EEENSA_ILi1EEESC_EEENS1_35KernelTmaWarpSpecializedCooperativeEEENS5_IJNSA_ILi192EEENSA_ILi48EEENSA_ILi16EEEEEENS_10bfloat16_tENS5_IJlSC_lEEESK_SL_NS4_8TiledMMAINS4_8MMA_AtomIJNS4_4SM904GMMA27MMA_64x16x16_F32BF16BF16_SSILNSP_5MajorE0ELSR_0ELNSP_7ScaleInE1ELSS_1EEEEEENS4_6LayoutISD_NS5_IJSC_NSA_ILi0EEESW_EEEEENS5_IJNS4_10UnderscoreESZ_SZ_EEEEENS4_13SM90_TMA_LOADENS4_14ComposedLayoutINS4_7SwizzleILi1ELi4ELi3EEENS4_18smem_ptr_flag_bitsILi16EEENSV_INS5_IJNSA_ILi8EEESI_EEENS5_IJSI_SC_EEEEEEEvNS4_8identityENS4_23SM90_TMA_LOAD_MULTICASTES1C_vS1D_EENS_8epilogue10collective6detail29Sm90TmaWarpSpecializedAdapterINS1H_15DefaultEpilogueISK_SL_SL_NS1G_6thread17LinearCombinationISK_Li1EffLNS1L_9ScaleType4KindE0ELNS_15FloatRoundStyleE2ESK_EENS1_15EpilogueDefaultEEEEEvvEEEEvNT_6ParamsE)
        /*0020*/ 	.word	0x00000000
.L_19:


//--------------------- .nv.compat                --------------------------
	.section	.nv.compat,"",@"SHT_CUDA_COMPAT_INFO"
	.align	4
        /*0000*/ 	.byte	0x02, 0x09, 0x01, 0x00, 0x02, 0x02, 0x04, 0x00, 0x02, 0x05, 0x05, 0x00, 0x03, 0x07, 0x01, 0x01
        /*0010*/ 	.byte	0x02, 0x03, 0x01, 0x00, 0x02, 0x06, 0x01, 0x00, 0x04, 0x0b, 0x08, 0x00, 0x00, 0x00, 0x00, 0x00
        /*0020*/ 	.byte	0x00, 0x00, 0x00, 0x00


//--------------------- .nv.info._ZN7cutlass13device_kernelINS_4gemm6kernel13GemmUniversalIN4cute5tupleIJiiiiEEENS1_10collective13CollectiveMmaINS1_34MainloopSm90TmaGmmaWarpSpecializedILi30ENS5_IJNS4_1CILi2EEENSA_ILi1EEESC_EEENS1_35KernelTmaWarpSpecializedCooperativeEEENS5_IJNSA_ILi192EEENSA_ILi48EEENSA_ILi16EEEEEENS_10bfloat16_tENS5_IJlSC_lEEESK_SL_NS4_8TiledMMAINS4_8MMA_AtomIJNS4_4SM904GMMA27MMA_64x16x16_F32BF16BF16_SSILNSP_5MajorE0ELSR_0ELNSP_7ScaleInE1ELSS_1EEEEEENS4_6LayoutISD_NS5_IJSC_NSA_ILi0EEESW_EEEEENS5_IJNS4_10UnderscoreESZ_SZ_EEEEENS4_13SM90_TMA_LOADENS4_14ComposedLayoutINS4_7SwizzleILi1ELi4ELi3EEENS4_18smem_ptr_flag_bitsILi16EEENSV_INS5_IJNSA_ILi8EEESI_EEENS5_IJSI_SC_EEEEEEEvNS4_8identityENS4_23SM90_TMA_LOAD_MULTICASTES1C_vS1D_EENS_8epilogue10collective6detail29Sm90TmaWarpSpecializedAdapterINS1H_15DefaultEpilogueISK_SL_SL_NS1G_6thread17LinearCombinationISK_Li1EffLNS1L_9ScaleType4KindE0ELNS_15FloatRoundStyleE2ESK_EENS1_15EpilogueDefaultEEEEEvvEEEEvNT_6ParamsE --------------------------
	.section	.nv.info._ZN7cutlass13device_kernelINS_4gemm6kernel13GemmUniversalIN4cute5tupleIJiiiiEEENS1_10collective13CollectiveMmaINS1_34MainloopSm90TmaGmmaWarpSpecializedILi30ENS5_IJNS4_1CILi2EEENSA_ILi1EEESC_EEENS1_35KernelTmaWarpSpecializedCooperativeEEENS5_IJNSA_ILi192EEENSA_ILi48EEENSA_ILi16EEEEEENS_10bfloat16_tENS5_IJlSC_lEEESK_SL_NS4_8TiledMMAINS4_8MMA_AtomIJNS4_4SM904GMMA27MMA_64x16x16_F32BF16BF16_SSILNSP_5MajorE0ELSR_0ELNSP_7ScaleInE1ELSS_1EEEEEENS4_6LayoutISD_NS5_IJSC_NSA_ILi0EEESW_EEEEENS5_IJNS4_10UnderscoreESZ_SZ_EEEEENS4_13SM90_TMA_LOADENS4_14ComposedLayoutINS4_7SwizzleILi1ELi4ELi3EEENS4_18smem_ptr_flag_bitsILi16EEENSV_INS5_IJNSA_ILi8EEESI_EEENS5_IJSI_SC_EEEEEEEvNS4_8identityENS4_23SM90_TMA_LOAD_MULTICASTES1C_vS1D_EENS_8epilogue10collective6detail29Sm90TmaWarpSpecializedAdapterINS1H_15DefaultEpilogueISK_SL_SL_NS1G_6thread17LinearCombinationISK_Li1EffLNS1L_9ScaleType4KindE0ELNS_15FloatRoundStyleE2ESK_EENS1_15EpilogueDefaultEEEEEvvEEEEvNT_6ParamsE,"",@"SHT_CUDA_INFO"
	.sectionflags	@""
	.align	4


	//----- nvinfo : EIATTR_CUDA_API_VERSION
	.align		4
        /*0000*/ 	.byte	0x04, 0x37
        /*0002*/ 	.short	(.L_21 - .L_20)
.L_20:
        /*0004*/ 	.word	0x00000082


	//----- nvinfo : EIATTR_KPARAM_INFO
	.align		4
.L_21:
        /*0008*/ 	.byte	0x04, 0x17
        /*000a*/ 	.short	(.L_23 - .L_22)
.L_22:
        /*000c*/ 	.word	0x00000000
        /*0010*/ 	.short	0x0000
        /*0012*/ 	.short	0x0070
        /*0014*/ 	.byte	0x00, 0xf0, 0x01, 0x10


	//----- nvinfo : EIATTR_SPARSE_MMA_MASK
	.align		4
.L_23:
        /*0018*/ 	.byte	0x03, 0x50
        /*001a*/ 	.short	0x0000


	//----- nvinfo : EIATTR_MAXREG_COUNT
	.align		4
        /*001c*/ 	.byte	0x03, 0x1b
        /*001e*/ 	.short	0x00a8


	//----- nvinfo : EIATTR_NUM_BARRIERS
	.align		4
        /*0020*/ 	.byte	0x02, 0x4c
        /*0022*/ 	.byte	0x01
	.zero		1


	//----- nvinfo : EIATTR_EXTERNS
	.align		4
        /*0024*/ 	.byte	0x04, 0x0f
        /*0026*/ 	.short	(.L_25 - .L_24)


	//   ....[0]....
	.align		4
.L_24:
        /*0028*/ 	.word	index@(__assertfail)


	//----- nvinfo : EIATTR_MERCURY_ISA_VERSION
	.align		4
.L_25:
        /*002c*/ 	.byte	0x03, 0x5f
        /*002e*/ 	.short	0x0101


	//----- nvinfo : EIATTR_INT_WARP_WIDE_INSTR_OFFSETS
	.align		4
        /*0030*/ 	.byte	0x04, 0x31
        /*0032*/ 	.short	(.L_27 - .L_26)


	//   ....[0]....
.L_26:
        /*0034*/ 	.word	0x000007f0


	//   ....[1]....
        /*0038*/ 	.word	0x00000820


	//   ....[2]....
        /*003c*/ 	.word	0x000009e0


	//----- nvinfo : EIATTR_COOP_GROUP_MASK_REGIDS
	.align		4
.L_27:
        /*0040*/ 	.byte	0x04, 0x29
        /*0042*/ 	.short	(.L_29 - .L_28)


	//   ....[0]....
.L_28:
        /*0044*/ 	.word	0xffffffff


	//   ....[1]....
        /*0048*/ 	.word	0xffffffff


	//   ....[2]....
        /*004c*/ 	.word	0xffffffff


	//   ....[3]....
        /*0050*/ 	.word	0xffffffff


	//   ....[4]....
        /*0054*/ 	.word	0xffffffff


	//   ....[5]....
        /*0058*/ 	.word	0xffffffff


	//----- nvinfo : EIATTR_COOP_GROUP_INSTR_OFFSETS
	.align		4
.L_29:
        /*005c*/ 	.byte	0x04, 0x28
        /*005e*/ 	.short	(.L_31 - .L_30)


	//   ....[0]....
.L_30:
        /*0060*/ 	.word	0x00000060


	//   ....[1]....
        /*0064*/ 	.word	0x00000070


	//   ....[2]....
        /*0068*/ 	.word	0x00000130


	//   ....[3]....
        /*006c*/ 	.word	0x00000640


	//   ....[4]....
        /*0070*/ 	.word	0x00000b60


	//   ....[5]....
        /*0074*/ 	.word	0x000015a0


	//----- nvinfo : EIATTR_REG_RECONFIG
	.align		4
.L_31:
        /*0078*/ 	.byte	0x01, 0x54
	.zero		2


	//----- nvinfo : EIATTR_SYSCALL_OFFSETS
	.align		4
        /*007c*/ 	.byte	0x04, 0x46
        /*007e*/ 	.short	(.L_33 - .L_32)


	//   ....[0]....
.L_32:
        /*0080*/ 	.word	0x00001760


	//----- nvinfo : EIATTR_MBARRIER_INSTR_OFFSETS
	.align		4
.L_33:
        /*0084*/ 	.byte	0x04, 0x39
        /*0086*/ 	.short	(.L_35 - .L_34)


	//   ....[0]....
.L_34:
        /*0088*/ 	.word	0x00000250
        /*008c*/ 	.word	0x000000ff
        /*0090*/ 	.word	0x00000000
        /*0094*/ 	.short	0x0100
        /*0096*/ 	.byte	0x08
	.zero		1


	//   ....[1]....
        /*0098*/ 	.word	0x00000260
        /*009c*/ 	.word	0x000000ff
        /*00a0*/ 	.word	0x000000f0
        /*00a4*/ 	.short	0x0100
        /*00a6*/ 	.byte	0x08
	.zero		1


	//   ....[2]....
        /*00a8*/ 	.word	0x00000270
        /*00ac*/ 	.word	0x000000ff
        /*00b0*/ 	.word	0x00000008
        /*00b4*/ 	.short	0x0100
        /*00b6*/ 	.byte	0x08
	.zero		1


	//   ....[3]....
        /*00b8*/ 	.word	0x00000280
        /*00bc*/ 	.word	0x000000ff
        /*00c0*/ 	.word	0x000000f8
        /*00c4*/ 	.short	0x0100
        /*00c6*/ 	.byte	0x08
	.zero		1


	//   ....[4]....
        /*00c8*/ 	.word	0x00000290
        /*00cc*/ 	.word	0x000000ff
        /*00d0*/ 	.word	0x00000010
        /*00d4*/ 	.short	0x0100
        /*00d6*/ 	.byte	0x08
	.zero		1


	//   ....[5]....
        /*00d8*/ 	.word	0x000002a0
        /*00dc*/ 	.word	0x000000ff
        /*00e0*/ 	.word	0x00000100
        /*00e4*/ 	.short	0x0100
        /*00e6*/ 	.byte	0x08
	.zero		1


	//   ....[6]....
        /*00e8*/ 	.word	0x000002b0
        /*00ec*/ 	.word	0x000000ff
        /*00f0*/ 	.word	0x00000018
        /*00f4*/ 	.short	0x0100
        /*00f6*/ 	.byte	0x08
	.zero		1


	//   ....[7]....
        /*00f8*/ 	.word	0x000002c0
        /*00fc*/ 	.word	0x000000ff
        /*0100*/ 	.word	0x00000108
        /*0104*/ 	.short	0x0100
        /*0106*/ 	.byte	0x08
	.zero		1


	//   ....[8]....
        /*0108*/ 	.word	0x000002d0
        /*010c*/ 	.word	0x000000ff
        /*0110*/ 	.word	0x00000020
        /*0114*/ 	.short	0x0100
        /*0116*/ 	.byte	0x08
	.zero		1


	//   ....[9]....
        /*0118*/ 	.word	0x000002e0
        /*011c*/ 	.word	0x000000ff
        /*0120*/ 	.word	0x00000110
        /*0124*/ 	.short	0x0100
        /*0126*/ 	.byte	0x08
	.zero		1


	//   ....[10]....
        /*0128*/ 	.word	0x000002f0
        /*012c*/ 	.word	0x000000ff
        /*0130*/ 	.word	0x00000028
        /*0134*/ 	.short	0x0100
        /*0136*/ 	.byte	0x08
	.zero		1


	//   ....[11]....
        /*0138*/ 	.word	0x00000300
        /*013c*/ 	.word	0x000000ff
        /*0140*/ 	.word	0x00000118
        /*0144*/ 	.short	0x0100
        /*0146*/ 	.byte	0x08
	.zero		1


	//   ....[12]....
        /*0148*/ 	.word	0x00000310
        /*014c*/ 	.word	0x000000ff
        /*0150*/ 	.word	0x00000030
        /*0154*/ 	.short	0x0100
        /*0156*/ 	.byte	0x08
	.zero		1


	//   ....[13]....
        /*0158*/ 	.word	0x00000320
        /*015c*/ 	.word	0x000000ff
        /*0160*/ 	.word	0x00000120
        /*0164*/ 	.short	0x0100
        /*0166*/ 	.byte	0x08
	.zero		1


	//   ....[14]....
        /*0168*/ 	.word	0x00000330
        /*016c*/ 	.word	0x000000ff
        /*0170*/ 	.word	0x00000038
        /*0174*/ 	.short	0x0100
        /*0176*/ 	.byte	0x08
	.zero		1


	//   ....[15]....
        /*0178*/ 	.word	0x00000340
        /*017c*/ 	.word	0x000000ff
        /*0180*/ 	.word	0x00000128
        /*0184*/ 	.short	0x0100
        /*0186*/ 	.byte	0x08
	.zero		1


	//   ....[16]....
        /*0188*/ 	.word	0x00000350
        /*018c*/ 	.word	0x000000ff
        /*0190*/ 	.word	0x00000040
        /*0194*/ 	.short	0x0100
        /*0196*/ 	.byte	0x08
	.zero		1


	//   ....[17]....
        /*0198*/ 	.word	0x00000360
        /*019c*/ 	.word	0x000000ff
        /*01a0*/ 	.word	0x00000130
        /*01a4*/ 	.short	0x0100
        /*01a6*/ 	.byte	0x08
	.zero		1


	//   ....[18]....
        /*01a8*/ 	.word	0x00000370
        /*01ac*/ 	.word	0x000000ff
        /*01b0*/ 	.word	0x00000048
        /*01b4*/ 	.short	0x0100
        /*01b6*/ 	.byte	0x08
	.zero		1


	//   ....[19]....
        /*01b8*/ 	.word	0x00000380
        /*01bc*/ 	.word	0x000000ff
        /*01c0*/ 	.word	0x00000138
        /*01c4*/ 	.short	0x0100
        /*01c6*/ 	.byte	0x08
	.zero		1


	//   ....[20]....
        /*01c8*/ 	.word	0x00000390
        /*01cc*/ 	.word	0x000000ff
        /*01d0*/ 	.word	0x00000050
        /*01d4*/ 	.short	0x0100
        /*01d6*/ 	.byte	0x08
	.zero		1


	//   ....[21]....
        /*01d8*/ 	.word	0x000003a0
        /*01dc*/ 	.word	0x000000ff
        /*01e0*/ 	.word	0x00000140
        /*01e4*/ 	.short	0x0100
        /*01e6*/ 	.byte	0x08
	.zero		1


	//   ....[22]....
        /*01e8*/ 	.word	0x000003b0
        /*01ec*/ 	.word	0x000000ff
        /*01f0*/ 	.word	0x00000058
        /*01f4*/ 	.short	0x0100
        /*01f6*/ 	.byte	0x08
	.zero		1


	//   ....[23]....
        /*01f8*/ 	.word	0x000003c0
        /*01fc*/ 	.word	0x000000ff
        /*0200*/ 	.word	0x00000148
        /*0204*/ 	.short	0x0100
        /*0206*/ 	.byte	0x08
	.zero		1


	//   ....[24]....
        /*0208*/ 	.word	0x000003d0
        /*020c*/ 	.word	0x000000ff
        /*0210*/ 	.word	0x00000060
        /*0214*/ 	.short	0x0100
        /*0216*/ 	.byte	0x08
	.zero		1


	//   ....[25]....
        /*0218*/ 	.word	0x000003e0
        /*021c*/ 	.word	0x000000ff
        /*0220*/ 	.word	0x00000150
        /*0224*/ 	.short	0x0100
        /*0226*/ 	.byte	0x08
	.zero		1


	//   ....[26]....
        /*0228*/ 	.word	0x000003f0
        /*022c*/ 	.word	0x000000ff
        /*0230*/ 	.word	0x00000068
        /*0234*/ 	.short	0x0100
        /*0236*/ 	.byte	0x08
	.zero		1


	//   ....[27]....
        /*0238*/ 	.word	0x00000400
        /*023c*/ 	.word	0x000000ff
        /*0240*/ 	.word	0x00000158
        /*0244*/ 	.short	0x0100
        /*0246*/ 	.byte	0x08
	.zero		1


	//   ....[28]....
        /*0248*/ 	.word	0x00000410
        /*024c*/ 	.word	0x000000ff
        /*0250*/ 	.word	0x00000070
        /*0254*/ 	.short	0x0100
        /*0256*/ 	.byte	0x08
	.zero		1


	//   ....[29]....
        /*0258*/ 	.word	0x00000420
        /*025c*/ 	.word	0x000000ff
        /*0260*/ 	.word	0x00000160
        /*0264*/ 	.short	0x0100
        /*0266*/ 	.byte	0x08
	.zero		1


	//   ....[30]....
        /*0268*/ 	.word	0x00000430
        /*026c*/ 	.word	0x000000ff
        /*0270*/ 	.word	0x00000078
        /*0274*/ 	.short	0x0100
        /*0276*/ 	.byte	0x08
	.zero		1


	//   ....[31]....
        /*0278*/ 	.word	0x00000440
        /*027c*/ 	.word	0x000000ff
        /*0280*/ 	.word	0x00000168
        /*0284*/ 	.short	0x0100
        /*0286*/ 	.byte	0x08
	.zero		1


	//   ....[32]....
        /*0288*/ 	.word	0x00000450
        /*028c*/ 	.word	0x000000ff
        /*0290*/ 	.word	0x00000080
        /*0294*/ 	.short	0x0100
        /*0296*/ 	.byte	0x08
	.zero		1


	//   ....[33]....
        /*0298*/ 	.word	0x00000460
        /*029c*/ 	.word	0x000000ff
        /*02a0*/ 	.word	0x00000170
        /*02a4*/ 	.short	0x0100
        /*02a6*/ 	.byte	0x08
	.zero		1


	//   ....[34]....
        /*02a8*/ 	.word	0x00000470
        /*02ac*/ 	.word	0x000000ff
        /*02b0*/ 	.word	0x00000088
        /*02b4*/ 	.short	0x0100
        /*02b6*/ 	.byte	0x08
	.zero		1


	//   ....[35]....
        /*02b8*/ 	.word	0x00000480
        /*02bc*/ 	.word	0x000000ff
        /*02c0*/ 	.word	0x00000178
        /*02c4*/ 	.short	0x0100
        /*02c6*/ 	.byte	0x08
	.zero		1


	//   ....[36]....
        /*02c8*/ 	.word	0x00000490
        /*02cc*/ 	.word	0x000000ff
        /*02d0*/ 	.word	0x00000090
        /*02d4*/ 	.short	0x0100
        /*02d6*/ 	.byte	0x08
	.zero		1


	//   ....[37]....
        /*02d8*/ 	.word	0x000004a0
        /*02dc*/ 	.word	0x000000ff
        /*02e0*/ 	.word	0x00000180
        /*02e4*/ 	.short	0x0100
        /*02e6*/ 	.byte	0x08
	.zero		1


	//   ....[38]....
        /*02e8*/ 	.word	0x000004b0
        /*02ec*/ 	.word	0x000000ff
        /*02f0*/ 	.word	0x00000098
        /*02f4*/ 	.short	0x0100
        /*02f6*/ 	.byte	0x08
	.zero		1


	//   ....[39]....
        /*02f8*/ 	.word	0x000004c0
        /*02fc*/ 	.word	0x000000ff
        /*0300*/ 	.word	0x00000188
        /*0304*/ 	.short	0x0100
        /*0306*/ 	.byte	0x08
	.zero		1


	//   ....[40]....
        /*0308*/ 	.word	0x000004d0
        /*030c*/ 	.word	0x000000ff
        /*0310*/ 	.word	0x000000a0
        /*0314*/ 	.short	0x0100
        /*0316*/ 	.byte	0x08
	.zero		1


	//   ....[41]....
        /*0318*/ 	.word	0x000004e0
        /*031c*/ 	.word	0x000000ff
        /*0320*/ 	.word	0x00000190
        /*0324*/ 	.short	0x0100
        /*0326*/ 	.byte	0x08
	.zero		1


	//   ....[42]....
        /*0328*/ 	.word	0x000004f0
        /*032c*/ 	.word	0x000000ff
        /*0330*/ 	.word	0x000000a8
        /*0334*/ 	.short	0x0100
        /*0336*/ 	.byte	0x08
	.zero		1


	//   ....[43]....
        /*0338*/ 	.word	0x00000500
        /*033c*/ 	.word	0x000000ff
        /*0340*/ 	.word	0x00000198
        /*0344*/ 	.short	0x0100
        /*0346*/ 	.byte	0x08
	.zero		1


	//   ....[44]....
        /*0348*/ 	.word	0x00000510
        /*034c*/ 	.word	0x000000ff
        /*0350*/ 	.word	0x000000b0
        /*0354*/ 	.short	0x0100
        /*0356*/ 	.byte	0x08
	.zero		1


	//   ....[45]....
        /*0358*/ 	.word	0x00000520
        /*035c*/ 	.word	0x000000ff
        /*0360*/ 	.word	0x000001a0
        /*0364*/ 	.short	0x0100
        /*0366*/ 	.byte	0x08
	.zero		1


	//   ....[46]....
        /*0368*/ 	.word	0x00000530
        /*036c*/ 	.word	0x000000ff
        /*0370*/ 	.word	0x000000b8
        /*0374*/ 	.short	0x0100
        /*0376*/ 	.byte	0x08
	.zero		1


	//   ....[47]....
        /*0378*/ 	.word	0x00000540
        /*037c*/ 	.word	0x000000ff
        /*0380*/ 	.word	0x000001a8
        /*0384*/ 	.short	0x0100
        /*0386*/ 	.byte	0x08
	.zero		1


	//   ....[48]....
        /*0388*/ 	.word	0x00000550
        /*038c*/ 	.word	0x000000ff
        /*0390*/ 	.word	0x000000c0
        /*0394*/ 	.short	0x0100
        /*0396*/ 	.byte	0x08
	.zero		1


	//   ....[49]....
        /*0398*/ 	.word	0x00000560
        /*039c*/ 	.word	0x000000ff
        /*03a0*/ 	.word	0x000001b0
        /*03a4*/ 	.short	0x0100
        /*03a6*/ 	.byte	0x08
	.zero		1


	//   ....[50]....
        /*03a8*/ 	.word	0x00000570
        /*03ac*/ 	.word	0x000000ff
        /*03b0*/ 	.word	0x000000c8
        /*03b4*/ 	.short	0x0100
        /*03b6*/ 	.byte	0x08
	.zero		1


	//   ....[51]....
        /*03b8*/ 	.word	0x00000580
        /*03bc*/ 	.word	0x000000ff
        /*03c0*/ 	.word	0x000001b8
        /*03c4*/ 	.short	0x0100
        /*03c6*/ 	.byte	0x08
	.zero		1


	//   ....[52]....
        /*03c8*/ 	.word	0x00000590
        /*03cc*/ 	.word	0x000000ff
        /*03d0*/ 	.word	0x000000d0
        /*03d4*/ 	.short	0x0100
        /*03d6*/ 	.byte	0x08
	.zero		1


	//   ....[53]....
        /*03d8*/ 	.word	0x000005a0
        /*03dc*/ 	.word	0x000000ff
        /*03e0*/ 	.word	0x000001c0
        /*03e4*/ 	.short	0x0100
        /*03e6*/ 	.byte	0x08
	.zero		1


	//   ....[54]....
        /*03e8*/ 	.word	0x000005b0
        /*03ec*/ 	.word	0x000000ff
        /*03f0*/ 	.word	0x000000d8
        /*03f4*/ 	.short	0x0100
        /*03f6*/ 	.byte	0x08
	.zero		1


	//   ....[55]....
        /*03f8*/ 	.word	0x000005c0
        /*03fc*/ 	.word	0x000000ff
        /*0400*/ 	.word	0x000001c8
        /*0404*/ 	.short	0x0100
        /*0406*/ 	.byte	0x08
	.zero		1


	//   ....[56]....
        /*0408*/ 	.word	0x000005d0
        /*040c*/ 	.word	0x000000ff
        /*0410*/ 	.word	0x000000e0
        /*0414*/ 	.short	0x0100
        /*0416*/ 	.byte	0x08
	.zero		1


	//   ....[57]....
        /*0418*/ 	.word	0x000005e0
        /*041c*/ 	.word	0x000000ff
        /*0420*/ 	.word	0x000001d0
        /*0424*/ 	.short	0x0100
        /*0426*/ 	.byte	0x08
	.zero		1


	//   ....[58]....
        /*0428*/ 	.word	0x000005f0
        /*042c*/ 	.word	0x000000ff
        /*0430*/ 	.word	0x000000e8
        /*0434*/ 	.short	0x0100
        /*0436*/ 	.byte	0x08
	.zero		1


	//   ....[59]....
        /*0438*/ 	.word	0x00000600
        /*043c*/ 	.word	0x000000ff
        /*0440*/ 	.word	0x000001d8
        /*0444*/ 	.short	0x0100
        /*0446*/ 	.byte	0x08
	.zero		1


	//   ....[60]....
        /*0448*/ 	.word	0x00000a60
        /*044c*/ 	.word	0x000000ff
        /*0450*/ 	.word	0x000001f0
        /*0454*/ 	.short	0x0100
        /*0456*/ 	.byte	0x06
	.zero		1


	//   ....[61]....
        /*0458*/ 	.word	0x00000af0
        /*045c*/ 	.word	0x000000ff
        /*0460*/ 	.word	0x000001f8
        /*0464*/ 	.short	0x0100
        /*0466*/ 	.byte	0x06
	.zero		1


	//   ....[62]....
        /*0468*/ 	.word	0x000017e0
        /*046c*/ 	.word	0x00000003
        /*0470*/ 	.word	0x00000000
        /*0474*/ 	.short	0x010a
        /*0476*/ 	.byte	0x3f
	.zero		1


	//   ....[63]....
        /*0478*/ 	.word	0x00001820
        /*047c*/ 	.word	0x00000003
        /*0480*/ 	.word	0x00000000
        /*0484*/ 	.short	0x010a
        /*0486*/ 	.byte	0x3f
	.zero		1


	//   ....[64]....
        /*0488*/ 	.word	0x00001c10
        /*048c*/ 	.word	0x000000ff
        /*0490*/ 	.word	0x00000000
        /*0494*/ 	.short	0x010a
        /*0496*/ 	.byte	0x07
	.zero		1


	//   ....[65]....
        /*0498*/ 	.word	0x00001c50
        /*049c*/ 	.word	0x000000ff
        /*04a0*/ 	.word	0x00000000
        /*04a4*/ 	.short	0x010a
        /*04a6*/ 	.byte	0x07
	.zero		1


	//   ....[66]....
        /*04a8*/ 	.word	0x00001f20
        /*04ac*/ 	.word	0x00000005
        /*04b0*/ 	.word	0x00000000
        /*04b4*/ 	.short	0x0101
        /*04b6*/ 	.byte	0x3f
	.zero		1


	//   ....[67]....
        /*04b8*/ 	.word	0x000020e0
        /*04bc*/ 	.word	0x00000003
        /*04c0*/ 	.word	0x00000000
        /*04c4*/ 	.short	0x0101
        /*04c6*/ 	.byte	0x3f
	.zero		1


	//   ....[68]....
        /*04c8*/ 	.word	0x00006640
        /*04cc*/ 	.word	0x00000014
        /*04d0*/ 	.word	0x000000f0
        /*04d4*/ 	.short	0x010a
        /*04d6*/ 	.byte	0x3f
	.zero		1


	//   ....[69]....
        /*04d8*/ 	.word	0x000069c0
        /*04dc*/ 	.word	0x00000003
        /*04e0*/ 	.word	0x000001f8
        /*04e4*/ 	.short	0x0101
        /*04e6*/ 	.byte	0x3f
	.zero		1


	//   ....[70]....
        /*04e8*/ 	.word	0x00007110
        /*04ec*/ 	.word	0x00000007
        /*04f0*/ 	.word	0x00000000
        /*04f4*/ 	.short	0x010a
        /*04f6*/ 	.byte	0x3f
	.zero		1


	//   ....[71]....
        /*04f8*/ 	.word	0x00007190
        /*04fc*/ 	.word	0x00000008
        /*0500*/ 	.word	0x00000000
        /*0504*/ 	.short	0x010a
        /*0506*/ 	.byte	0x3f
	.zero		1


	//   ....[72]....
        /*0508*/ 	.word	0x00007220
        /*050c*/ 	.word	0x00000009
        /*0510*/ 	.word	0x00000000
        /*0514*/ 	.short	0x010a
        /*0516*/ 	.byte	0x3f
	.zero		1


	//   ....[73]....
        /*0518*/ 	.word	0x000072b0
        /*051c*/ 	.word	0x00000008
        /*0520*/ 	.word	0x00000000
        /*0524*/ 	.short	0x010a
        /*0526*/ 	.byte	0x3f
	.zero		1


	//   ....[74]....
        /*0528*/ 	.word	0x00007340
        /*052c*/ 	.word	0x00000009
        /*0530*/ 	.word	0x00000000
        /*0534*/ 	.short	0x010a
        /*0536*/ 	.byte	0x3f
	.zero		1


	//   ....[75]....
        /*0538*/ 	.word	0x000073d0
        /*053c*/ 	.word	0x00000008
        /*0540*/ 	.word	0x00000000
        /*0544*/ 	.short	0x010a
        /*0546*/ 	.byte	0x3f
	.zero		1


	//   ....[76]....
        /*0548*/ 	.word	0x00007460
        /*054c*/ 	.word	0x00000009
        /*0550*/ 	.word	0x00000000
        /*0554*/ 	.short	0x010a
        /*0556*/ 	.byte	0x3f
	.zero		1


	//   ....[77]....
        /*0558*/ 	.word	0x000074f0
        /*055c*/ 	.word	0x00000008
        /*0560*/ 	.word	0x00000000
        /*0564*/ 	.short	0x010a
        /*0566*/ 	.byte	0x3f
	.zero		1


	//   ....[78]....
        /*0568*/ 	.word	0x00007580
        /*056c*/ 	.word	0x00000009
        /*0570*/ 	.word	0x00000000
        /*0574*/ 	.short	0x010a
        /*0576*/ 	.byte	0x3f
	.zero		1


	//   ....[79]....
        /*0578*/ 	.word	0x00007610
        /*057c*/ 	.word	0x00000008
        /*0580*/ 	.word	0x00000000
        /*0584*/ 	.short	0x010a
        /*0586*/ 	.byte	0x3f
	.zero		1


	//   ....[80]....
        /*0588*/ 	.word	0x000076a0
        /*058c*/ 	.word	0x00000009
        /*0590*/ 	.word	0x00000000
        /*0594*/ 	.short	0x010a
        /*0596*/ 	.byte	0x3f
	.zero		1


	//   ....[81]....
        /*0598*/ 	.word	0x00007730
        /*059c*/ 	.word	0x00000008
        /*05a0*/ 	.word	0x00000000
        /*05a4*/ 	.short	0x010a
        /*05a6*/ 	.byte	0x3f
	.zero		1


	//   ....[82]....
        /*05a8*/ 	.word	0x000077c0
        /*05ac*/ 	.word	0x00000009
        /*05b0*/ 	.word	0x00000000
        /*05b4*/ 	.short	0x010a
        /*05b6*/ 	.byte	0x3f
	.zero		1


	//   ....[83]....
        /*05b8*/ 	.word	0x00007850
        /*05bc*/ 	.word	0x00000008
        /*05c0*/ 	.word	0x00000000
        /*05c4*/ 	.short	0x010a
        /*05c6*/ 	.byte	0x3f
	.zero		1


	//   ....[84]....
        /*05c8*/ 	.word	0x000078e0
        /*05cc*/ 	.word	0x00000009
        /*05d0*/ 	.word	0x00000000
        /*05d4*/ 	.short	0x010a
        /*05d6*/ 	.byte	0x3f
	.zero		1


	//   ....[85]....
        /*05d8*/ 	.word	0x00007970
        /*05dc*/ 	.word	0x00000008
        /*05e0*/ 	.word	0x00000000
        /*05e4*/ 	.short	0x010a
        /*05e6*/ 	.byte	0x3f
	.zero		1


	//   ....[86]....
        /*05e8*/ 	.word	0x00007a00
        /*05ec*/ 	.word	0x00000009
        /*05f0*/ 	.word	0x00000000
        /*05f4*/ 	.short	0x010a
        /*05f6*/ 	.byte	0x3f
	.zero		1


	//   ....[87]....
        /*05f8*/ 	.word	0x00007a90
        /*05fc*/ 	.word	0x00000008
        /*0600*/ 	.word	0x00000000
        /*0604*/ 	.short	0x010a
        /*0606*/ 	.byte	0x3f
	.zero		1


	//   ....[88]....
        /*0608*/ 	.word	0x00007b20
        /*060c*/ 	.word	0x00000009
        /*0610*/ 	.word	0x00000000
        /*0614*/ 	.short	0x010a
        /*0616*/ 	.byte	0x3f
	.zero		1


	//   ....[89]....
        /*0618*/ 	.word	0x00007bb0
        /*061c*/ 	.word	0x00000008
        /*0620*/ 	.word	0x00000000
        /*0624*/ 	.short	0x010a
        /*0626*/ 	.byte	0x3f
	.zero		1


	//   ....[90]....
        /*0628*/ 	.word	0x00007c40
        /*062c*/ 	.word	0x00000009
        /*0630*/ 	.word	0x00000000
        /*0634*/ 	.short	0x010a
        /*0636*/ 	.byte	0x3f
	.zero		1


	//   ....[91]....
        /*0638*/ 	.word	0x00007cd0
        /*063c*/ 	.word	0x00000008
        /*0640*/ 	.word	0x00000000
        /*0644*/ 	.short	0x010a
        /*0646*/ 	.byte	0x3f
	.zero		1


	//   ....[92]....
        /*0648*/ 	.word	0x00007d60
        /*064c*/ 	.word	0x00000009
        /*0650*/ 	.word	0x00000000
        /*0654*/ 	.short	0x010a
        /*0656*/ 	.byte	0x3f
	.zero		1


	//   ....[93]....
        /*0658*/ 	.word	0x00007df0
        /*065c*/ 	.word	0x00000008
        /*0660*/ 	.word	0x00000000
        /*0664*/ 	.short	0x010a
        /*0666*/ 	.byte	0x3f
	.zero		1


	//   ....[94]....
        /*0668*/ 	.word	0x00007e80
        /*066c*/ 	.word	0x00000009
        /*0670*/ 	.word	0x00000000
        /*0674*/ 	.short	0x010a
        /*0676*/ 	.byte	0x3f
	.zero		1


	//   ....[95]....
        /*0678*/ 	.word	0x00007f10
        /*067c*/ 	.word	0x00000008
        /*0680*/ 	.word	0x00000000
        /*0684*/ 	.short	0x010a
        /*0686*/ 	.byte	0x3f
	.zero		1


	//   ....[96]....
        /*0688*/ 	.word	0x00007fa0
        /*068c*/ 	.word	0x00000009
        /*0690*/ 	.word	0x00000000
        /*0694*/ 	.short	0x010a
        /*0696*/ 	.byte	0x3f
	.zero		1


	//   ....[97]....
        /*0698*/ 	.word	0x00008030
        /*069c*/ 	.word	0x00000008
        /*06a0*/ 	.word	0x00000000
        /*06a4*/ 	.short	0x010a
        /*06a6*/ 	.byte	0x3f
	.zero		1


	//   ....[98]....
        /*06a8*/ 	.word	0x000080c0
        /*06ac*/ 	.word	0x0000000b
        /*06b0*/ 	.word	0x00000000
        /*06b4*/ 	.short	0x010a
        /*06b6*/ 	.byte	0x3f
	.zero		1


	//   ....[99]....
        /*06b8*/ 	.word	0x00008150
        /*06bc*/ 	.word	0x00000003
        /*06c0*/ 	.word	0x00000000
        /*06c4*/ 	.short	0x010a
        /*06c6*/ 	.byte	0x3f
	.zero		1


	//   ....[100]....
        /*06c8*/ 	.word	0x000081b0
        /*06cc*/ 	.word	0x00000003
        /*06d0*/ 	.word	0x00000000
        /*06d4*/ 	.short	0x010a
        /*06d6*/ 	.byte	0x3f
	.zero		1


	//   ....[101]....
        /*06d8*/ 	.word	0x00008210
        /*06dc*/ 	.word	0x00000006
        /*06e0*/ 	.word	0x00000000
        /*06e4*/ 	.short	0x010a
        /*06e6*/ 	.byte	0x3f
	.zero		1


	//   ....[102]....
        /*06e8*/ 	.word	0x000082e0
        /*06ec*/ 	.word	0x00000014
        /*06f0*/ 	.word	0x000000f0
        /*06f4*/ 	.short	0x010a
        /*06f6*/ 	.byte	0x3f
	.zero		1


	//   ....[103]....
        /*06f8*/ 	.word	0x000083b0
        /*06fc*/ 	.word	0x00000007
        /*0700*/ 	.word	0x00000000
        /*0704*/ 	.short	0x010a
        /*0706*/ 	.byte	0x3f
	.zero		1


	//   ....[104]....
        /*0708*/ 	.word	0x00008400
        /*070c*/ 	.word	0x00000008
        /*0710*/ 	.word	0x00000000
        /*0714*/ 	.short	0x010a
        /*0716*/ 	.byte	0x3f
	.zero		1


	//   ....[105]....
        /*0718*/ 	.word	0x00008450
        /*071c*/ 	.word	0x00000009
        /*0720*/ 	.word	0x00000000
        /*0724*/ 	.short	0x010a
        /*0726*/ 	.byte	0x3f
	.zero		1


	//   ....[106]....
        /*0728*/ 	.word	0x000084a0
        /*072c*/ 	.word	0x00000008
        /*0730*/ 	.word	0x00000000
        /*0734*/ 	.short	0x010a
        /*0736*/ 	.byte	0x3f
	.zero		1


	//   ....[107]....
        /*0738*/ 	.word	0x000084f0
        /*073c*/ 	.word	0x00000009
        /*0740*/ 	.word	0x00000000
        /*0744*/ 	.short	0x010a
        /*0746*/ 	.byte	0x3f
	.zero		1


	//   ....[108]....
        /*0748*/ 	.word	0x00008540
        /*074c*/ 	.word	0x00000008
        /*0750*/ 	.word	0x00000000
        /*0754*/ 	.short	0x010a
        /*0756*/ 	.byte	0x3f
	.zero		1


	//   ....[109]....
        /*0758*/ 	.word	0x00008590
        /*075c*/ 	.word	0x00000009
        /*0760*/ 	.word	0x00000000
        /*0764*/ 	.short	0x010a
        /*0766*/ 	.byte	0x3f
	.zero		1


	//   ....[110]....
        /*0768*/ 	.word	0x000085e0
        /*076c*/ 	.word	0x00000008
        /*0770*/ 	.word	0x00000000
        /*0774*/ 	.short	0x010a
        /*0776*/ 	.byte	0x3f
	.zero		1


	//   ....[111]....
        /*0778*/ 	.word	0x00008630
        /*077c*/ 	.word	0x00000009
        /*0780*/ 	.word	0x00000000
        /*0784*/ 	.short	0x010a
        /*0786*/ 	.byte	0x3f
	.zero		1


	//   ....[112]....
        /*0788*/ 	.word	0x00008680
        /*078c*/ 	.word	0x00000008
        /*0790*/ 	.word	0x00000000
        /*0794*/ 	.short	0x010a
        /*0796*/ 	.byte	0x3f
	.zero		1


	//   ....[113]....
        /*0798*/ 	.word	0x000086d0
        /*079c*/ 	.word	0x00000009
        /*07a0*/ 	.word	0x00000000
        /*07a4*/ 	.short	0x010a
        /*07a6*/ 	.byte	0x3f
	.zero		1


	//   ....[114]....
        /*07a8*/ 	.word	0x00008720
        /*07ac*/ 	.word	0x00000008
        /*07b0*/ 	.word	0x00000000
        /*07b4*/ 	.short	0x010a
        /*07b6*/ 	.byte	0x3f
	.zero		1


	//   ....[115]....
        /*07b8*/ 	.word	0x00008770
        /*07bc*/ 	.word	0x00000009
        /*07c0*/ 	.word	0x00000000
        /*07c4*/ 	.short	0x010a
        /*07c6*/ 	.byte	0x3f
	.zero		1


	//   ....[116]....
        /*07c8*/ 	.word	0x000087c0
        /*07cc*/ 	.word	0x00000008
        /*07d0*/ 	.word	0x00000000
        /*07d4*/ 	.short	0x010a
        /*07d6*/ 	.byte	0x3f
	.zero		1


	//   ....[117]....
        /*07d8*/ 	.word	0x00008810
        /*07dc*/ 	.word	0x00000009
        /*07e0*/ 	.word	0x00000000
        /*07e4*/ 	.short	0x010a
        /*07e6*/ 	.byte	0x3f
	.zero		1


	//   ....[118]....
        /*07e8*/ 	.word	0x00008860
        /*07ec*/ 	.word	0x00000008
        /*07f0*/ 	.word	0x00000000
        /*07f4*/ 	.short	0x010a
        /*07f6*/ 	.byte	0x3f
	.zero		1


	//   ....[119]....
        /*07f8*/ 	.word	0x000088b0
        /*07fc*/ 	.word	0x00000009
        /*0800*/ 	.word	0x00000000
        /*0804*/ 	.short	0x010a
        /*0806*/ 	.byte	0x3f
	.zero		1


	//   ....[120]....
        /*0808*/ 	.word	0x00008900
        /*080c*/ 	.word	0x00000008
        /*0810*/ 	.word	0x00000000
        /*0814*/ 	.short	0x010a
        /*0816*/ 	.byte	0x3f
	.zero		1


	//   ....[121]....
        /*0818*/ 	.word	0x00008950
        /*081c*/ 	.word	0x00000009
        /*0820*/ 	.word	0x00000000
        /*0824*/ 	.short	0x010a
        /*0826*/ 	.byte	0x3f
	.zero		1


	//   ....[122]....
        /*0828*/ 	.word	0x000089a0
        /*082c*/ 	.word	0x00000008
        /*0830*/ 	.word	0x00000000
        /*0834*/ 	.short	0x010a
        /*0836*/ 	.byte	0x3f
	.zero		1


	//   ....[123]....
        /*0838*/ 	.word	0x000089f0
        /*083c*/ 	.word	0x00000009
        /*0840*/ 	.word	0x00000000
        /*0844*/ 	.short	0x010a
        /*0846*/ 	.byte	0x3f
	.zero		1


	//   ....[124]....
        /*0848*/ 	.word	0x00008a40
        /*084c*/ 	.word	0x00000008
        /*0850*/ 	.word	0x00000000
        /*0854*/ 	.short	0x010a
        /*0856*/ 	.byte	0x3f
	.zero		1


	//   ....[125]....
        /*0858*/ 	.word	0x00008a90
        /*085c*/ 	.word	0x00000009
        /*0860*/ 	.word	0x00000000
        /*0864*/ 	.short	0x010a
        /*0866*/ 	.byte	0x3f
	.zero		1


	//   ....[126]....
        /*0868*/ 	.word	0x00008ae0
        /*086c*/ 	.word	0x00000008
        /*0870*/ 	.word	0x00000000
        /*0874*/ 	.short	0x010a
        /*0876*/ 	.byte	0x3f
	.zero		1


	//   ....[127]....
        /*0878*/ 	.word	0x00008b30
        /*087c*/ 	.word	0x00000009
        /*0880*/ 	.word	0x00000000
        /*0884*/ 	.short	0x010a
        /*0886*/ 	.byte	0x3f
	.zero		1


	//   ....[128]....
        /*0888*/ 	.word	0x00008b80
        /*088c*/ 	.word	0x00000008
        /*0890*/ 	.word	0x00000000
        /*0894*/ 	.short	0x010a
        /*0896*/ 	.byte	0x3f
	.zero		1


	//   ....[129]....
        /*0898*/ 	.word	0x00008bd0
        /*089c*/ 	.word	0x00000009
        /*08a0*/ 	.word	0x00000000
        /*08a4*/ 	.short	0x010a
        /*08a6*/ 	.byte	0x3f
	.zero		1


	//   ....[130]....
        /*08a8*/ 	.word	0x00008c20
        /*08ac*/ 	.word	0x00000008
        /*08b0*/ 	.word	0x00000000
        /*08b4*/ 	.short	0x010a
        /*08b6*/ 	.byte	0x3f
	.zero		1


	//   ....[131]....
        /*08b8*/ 	.word	0x00008c70
        /*08bc*/ 	.word	0x0000000b
        /*08c0*/ 	.word	0x00000000
        /*08c4*/ 	.short	0x010a
        /*08c6*/ 	.byte	0x3f
	.zero		1


	//----- nvinfo : EIATTR_NUM_MBARRIERS
	.align		4
.L_35:
        /*08c8*/ 	.byte	0x03, 0x38
        /*08ca*/ 	.short	0x003e


	//----- nvinfo : EIATTR_EXIT_INSTR_OFFSETS
	.align		4
        /*08cc*/ 	.byte	0x04, 0x1c
        /*08ce*/ 	.short	(.L_37 - .L_36)


	//   ....[0]....
.L_36:
        /*08d0*/ 	.word	0x00000cc0


	//   ....[1]....
        /*08d4*/ 	.word	0x000014d0


	//   ....[2]....
        /*08d8*/ 	.word	0x00005d70


	//   ....[3]....
        /*08dc*/ 	.word	0x000062d0


	//   ....[4]....
        /*08e0*/ 	.word	0x000081a0


	//----- nvinfo : EIATTR_MAX_THREADS
	.align		4
.L_37:
        /*08e4*/ 	.byte	0x04, 0x05
        /*08e6*/ 	.short	(.L_39 - .L_38)
.L_38:
        /*08e8*/ 	.word	0x00000180
        /*08ec*/ 	.word	0x00000001
        /*08f0*/ 	.word	0x00000001


	//----- nvinfo : EIATTR_CRS_STACK_SIZE
	.align		4
.L_39:
        /*08f4*/ 	.byte	0x04, 0x1e
        /*08f6*/ 	.short	(.L_41 - .L_40)
.L_40:
        /*08f8*/ 	.word	0x00000000


	//----- nvinfo : EIATTR_CBANK_PARAM_SIZE
	.align		4
.L_41:
        /*08fc*/ 	.byte	0x03, 0x19
        /*08fe*/ 	.short	0x0470


	//----- nvinfo : EIATTR_PARAM_CBANK
	.align		4
        /*0900*/ 	.byte	0x04, 0x0a
        /*0902*/ 	.short	(.L_43 - .L_42)
	.align		4
.L_42:
        /*0904*/ 	.word	index@(.nv.constant0._ZN7cutlass13device_kernelINS_4gemm6kernel13GemmUniversalIN4cute5tupleIJiiiiEEENS1_10collective13CollectiveMmaINS1_34MainloopSm90TmaGmmaWarpSpecializedILi30ENS5_IJNS4_1CILi2EEENSA_ILi1EEESC_EEENS1_35KernelTmaWarpSpecializedCooperativeEEENS5_IJNSA_ILi192EEENSA_ILi48EEENSA_ILi16EEEEEENS_10bfloat16_tENS5_IJlSC_lEEESK_SL_NS4_8TiledMMAINS4_8MMA_AtomIJNS4_4SM904GMMA27MMA_64x16x16_F32BF16BF16_SSILNSP_5MajorE0ELSR_0ELNSP_7ScaleInE1ELSS_1EEEEEENS4_6LayoutISD_NS5_IJSC_NSA_ILi0EEESW_EEEEENS5_IJNS4_10UnderscoreESZ_SZ_EEEEENS4_13SM90_TMA_LOADENS4_14ComposedLayoutINS4_7SwizzleILi1ELi4ELi3EEENS4_18smem_ptr_flag_bitsILi16EEENSV_INS5_IJNSA_ILi8EEESI_EEENS5_IJSI_SC_EEEEEEEvNS4_8identityENS4_23SM90_TMA_LOAD_MULTICASTES1C_vS1D_EENS_8epilogue10collective6detail29Sm90TmaWarpSpecializedAdapterINS1H_15DefaultEpilogueISK_SL_SL_NS1G_6thread17LinearCombinationISK_Li1EffLNS1L_9ScaleType4KindE0ELNS_15FloatRoundStyleE2ESK_EENS1_15EpilogueDefaultEEEEEvvEEEEvNT_6ParamsE)
        /*0908*/ 	.short	0x0210
        /*090a*/ 	.short	0x0470


	//----- nvinfo : EIATTR_SW_WAR
	.align		4
.L_43:
        /*090c*/ 	.byte	0x04, 0x36
        /*090e*/ 	.short	(.L_45 - .L_44)
.L_44:
        /*0910*/ 	.word	0x00000008
.L_45:


//--------------------- .nv.callgraph             --------------------------
	.section	.nv.callgraph,"",@"SHT_CUDA_CALLGRAPH"
	.align	4
	.sectionentsize	8
	.align		4
        /*0000*/ 	.word	0x00000000
	.align		4
        /*0004*/ 	.word	0xffffffff
	.align		4
        /*0008*/ 	.word	index@(_ZN7cutlass13device_kernelINS_4gemm6kernel13GemmUniversalIN4cute5tupleIJiiiiEEENS1_10collective13CollectiveMmaINS1_34MainloopSm90TmaGmmaWarpSpecializedILi30ENS5_IJNS4_1CILi2EEENSA_ILi1EEESC_EEENS1_35KernelTmaWarpSpecializedCooperativeEEENS5_IJNSA_ILi192EEENSA_ILi48EEENSA_ILi16EEEEEENS_10bfloat16_tENS5_IJlSC_lEEESK_SL_NS4_8TiledMMAINS4_8MMA_AtomIJNS4_4SM904GMMA27MMA_64x16x16_F32BF16BF16_SSILNSP_5MajorE0ELSR_0ELNSP_7ScaleInE1ELSS_1EEEEEENS4_6LayoutISD_NS5_IJSC_NSA_ILi0EEESW_EEEEENS5_IJNS4_10UnderscoreESZ_SZ_EEEEENS4_13SM90_TMA_LOADENS4_14ComposedLayoutINS4_7SwizzleILi1ELi4ELi3EEENS4_18smem_ptr_flag_bitsILi16EEENSV_INS5_IJNSA_ILi8EEESI_EEENS5_IJSI_SC_EEEEEEEvNS4_8identityENS4_23SM90_TMA_LOAD_MULTICASTES1C_vS1D_EENS_8epilogue10collective6detail29Sm90TmaWarpSpecializedAdapterINS1H_15DefaultEpilogueISK_SL_SL_NS1G_6thread17LinearCombinationISK_Li1EffLNS1L_9ScaleType4KindE0ELNS_15FloatRoundStyleE2ESK_EENS1_15EpilogueDefaultEEEEEvvEEEEvNT_6ParamsE)
	.align		4
        /*000c*/ 	.word	index@(__assertfail)
	.align		4
        /*0010*/ 	.word	0x00000000
	.align		4
        /*0014*/ 	.word	0xfffffffe
	.align		4
        /*0018*/ 	.word	0x00000000
	.align		4
        /*001c*/ 	.word	0xfffffffd
	.align		4
        /*0020*/ 	.word	0x00000000
	.align		4
        /*0024*/ 	.word	0xfffffffc


//--------------------- .nv.constant4             --------------------------
	.section	.nv.constant4,"a",@progbits
	.align	8
	.align		8
.nv.constant4:
        /*0000*/ 	.dword	__assertfail
	.align		8
        /*0008*/ 	.dword	__unnamed_1
	.align		8
        /*0010*/ 	.dword	_ZN40_INTERNAL_7b042c30_4_k_cu_dd8c1556_120494cuda3std3__45__cpo5beginE
	.align		8
        /*0018*/ 	.dword	_ZN40_INTERNAL_7b042c30_4_k_cu_dd8c1556_120494cuda3std3__45__cpo3endE
	.align		8
        /*0020*/ 	.dword	_ZN40_INTERNAL_7b042c30_4_k_cu_dd8c1556_120494cuda3std3__45__cpo6cbeginE
	.align		8
        /*0028*/ 	.dword	_ZN40_INTERNAL_7b042c30_4_k_cu_dd8c1556_120494cuda3std3__45__cpo4cendE
	.align		8
        /*0030*/ 	.dword	_ZN40_INTERNAL_7b042c30_4_k_cu_dd8c1556_120494cuda3std3__442_GLOBAL__N__7b042c30_4_k_cu_dd8c1556_120496ignoreE
	.align		8
        /*0038*/ 	.dword	_ZN40_INTERNAL_7b042c30_4_k_cu_dd8c1556_120494cuda3std3__419piecewise_constructE
	.align		8
        /*0040*/ 	.dword	_ZN40_INTERNAL_7b042c30_4_k_cu_dd8c1556_120494cuda3std3__48in_placeE
	.align		8
        /*0048*/ 	.dword	_ZN40_INTERNAL_7b042c30_4_k_cu_dd8c1556_120494cuda3std6ranges3__45__cpo4swapE
	.align		8
        /*0050*/ 	.dword	_ZN40_INTERNAL_7b042c30_4_k_cu_dd8c1556_120494cuda3std6ranges3__45__cpo9iter_moveE
	.align		8
        /*0058*/ 	.dword	_ZN40_INTERNAL_7b042c30_4_k_cu_dd8c1556_120494cute7productE
	.align		8
        /*0060*/ 	.dword	_ZN40_INTERNAL_7b042c30_4_k_cu_dd8c1556_120494cute1_E
	.align		8
        /*0068*/ 	.dword	$str$22
	.align		8
        /*0070*/ 	.dword	$str$23


//--------------------- .text._ZN7cutlass13device_kernelINS_4gemm6kernel13GemmUniversalIN4cute5tupleIJiiiiEEENS1_10collective13CollectiveMmaINS1_34MainloopSm90TmaGmmaWarpSpecializedILi30ENS5_IJNS4_1CILi2EEENSA_ILi1EEESC_EEENS1_35KernelTmaWarpSpecializedCooperativeEEENS5_IJNSA_ILi192EEENSA_ILi48EEENSA_ILi16EEEEEENS_10bfloat16_tENS5_IJlSC_lEEESK_SL_NS4_8TiledMMAINS4_8MMA_AtomIJNS4_4SM904GMMA27MMA_64x16x16_F32BF16BF16_SSILNSP_5MajorE0ELSR_0ELNSP_7ScaleInE1ELSS_1EEEEEENS4_6LayoutISD_NS5_IJSC_NSA_ILi0EEESW_EEEEENS5_IJNS4_10UnderscoreESZ_SZ_EEEEENS4_13SM90_TMA_LOADENS4_14ComposedLayoutINS4_7SwizzleILi1ELi4ELi3EEENS4_18smem_ptr_flag_bitsILi16EEENSV_INS5_IJNSA_ILi8EEESI_EEENS5_IJSI_SC_EEEEEEEvNS4_8identityENS4_23SM90_TMA_LOAD_MULTICASTES1C_vS1D_EENS_8epilogue10collective6detail29Sm90TmaWarpSpecializedAdapterINS1H_15DefaultEpilogueISK_SL_SL_NS1G_6thread17LinearCombinationISK_Li1EffLNS1L_9ScaleType4KindE0ELNS_15FloatRoundStyleE2ESK_EENS1_15EpilogueDefaultEEEEEvvEEEEvNT_6ParamsE --------------------------
	.section	.text._ZN7cutlass13device_kernelINS_4gemm6kernel13GemmUniversalIN4cute5tupleIJiiiiEEENS1_10collective13CollectiveMmaINS1_34MainloopSm90TmaGmmaWarpSpecializedILi30ENS5_IJNS4_1CILi2EEENSA_ILi1EEESC_EEENS1_35KernelTmaWarpSpecializedCooperativeEEENS5_IJNSA_ILi192EEENSA_ILi48EEENSA_ILi16EEEEEENS_10bfloat16_tENS5_IJlSC_lEEESK_SL_NS4_8TiledMMAINS4_8MMA_AtomIJNS4_4SM904GMMA27MMA_64x16x16_F32BF16BF16_SSILNSP_5MajorE0ELSR_0ELNSP_7ScaleInE1ELSS_1EEEEEENS4_6LayoutISD_NS5_IJSC_NSA_ILi0EEESW_EEEEENS5_IJNS4_10UnderscoreESZ_SZ_EEEEENS4_13SM90_TMA_LOADENS4_14ComposedLayoutINS4_7SwizzleILi1ELi4ELi3EEENS4_18smem_ptr_flag_bitsILi16EEENSV_INS5_IJNSA_ILi8EEESI_EEENS5_IJSI_SC_EEEEEEEvNS4_8identityENS4_23SM90_TMA_LOAD_MULTICASTES1C_vS1D_EENS_8epilogue10collective6detail29Sm90TmaWarpSpecializedAdapterINS1H_15DefaultEpilogueISK_SL_SL_NS1G_6thread17LinearCombinationISK_Li1EffLNS1L_9ScaleType4KindE0ELNS_15FloatRoundStyleE2ESK_EENS1_15EpilogueDefaultEEEEEvvEEEEvNT_6ParamsE,"ax",@progbits
	.align	128
.text._ZN7cutlass13device_kernelINS_4gemm6kernel13GemmUniversalIN4cute5tupleIJiiiiEEENS1_10collective13CollectiveMmaINS1_34MainloopSm90TmaGmmaWarpSpecializedILi30ENS5_IJNS4_1CILi2EEENSA_ILi1EEESC_EEENS1_35KernelTmaWarpSpecializedCooperativeEEENS5_IJNSA_ILi192EEENSA_ILi48EEENSA_ILi16EEEEEENS_10bfloat16_tENS5_IJlSC_lEEESK_SL_NS4_8TiledMMAINS4_8MMA_AtomIJNS4_4SM904GMMA27MMA_64x16x16_F32BF16BF16_SSILNSP_5MajorE0ELSR_0ELNSP_7ScaleInE1ELSS_1EEEEEENS4_6LayoutISD_NS5_IJSC_NSA_ILi0EEESW_EEEEENS5_IJNS4_10UnderscoreESZ_SZ_EEEEENS4_13SM90_TMA_LOADENS4_14ComposedLayoutINS4_7SwizzleILi1ELi4ELi3EEENS4_18smem_ptr_flag_bitsILi16EEENSV_INS5_IJNSA_ILi8EEESI_EEENS5_IJSI_SC_EEEEEEEvNS4_8identityENS4_23SM90_TMA_LOAD_MULTICASTES1C_vS1D_EENS_8epilogue10collective6detail29Sm90TmaWarpSpecializedAdapterINS1H_15DefaultEpilogueISK_SL_SL_NS1G_6thread17LinearCombinationISK_Li1EffLNS1L_9ScaleType4KindE0ELNS_15FloatRoundStyleE2ESK_EENS1_15EpilogueDefaultEEEEEvvEEEEvNT_6ParamsE:
        .type           _ZN7cutlass13device_kernelINS_4gemm6kernel13GemmUniversalIN4cute5tupleIJiiiiEEENS1_10collective13CollectiveMmaINS1_34MainloopSm90TmaGmmaWarpSpecializedILi30ENS5_IJNS4_1CILi2EEENSA_ILi1EEESC_EEENS1_35KernelTmaWarpSpecializedCooperativeEEENS5_IJNSA_ILi192EEENSA_ILi48EEENSA_ILi16EEEEEENS_10bfloat16_tENS5_IJlSC_lEEESK_SL_NS4_8TiledMMAINS4_8MMA_AtomIJNS4_4SM904GMMA27MMA_64x16x16_F32BF16BF16_SSILNSP_5MajorE0ELSR_0ELNSP_7ScaleInE1ELSS_1EEEEEENS4_6LayoutISD_NS5_IJSC_NSA_ILi0EEESW_EEEEENS5_IJNS4_10UnderscoreESZ_SZ_EEEEENS4_13SM90_TMA_LOADENS4_14ComposedLayoutINS4_7SwizzleILi1ELi4ELi3EEENS4_18smem_ptr_flag_bitsILi16EEENSV_INS5_IJNSA_ILi8EEESI_EEENS5_IJSI_SC_EEEEEEEvNS4_8identityENS4_23SM90_TMA_LOAD_MULTICASTES1C_vS1D_EENS_8epilogue10collective6detail29Sm90TmaWarpSpecializedAdapterINS1H_15DefaultEpilogueISK_SL_SL_NS1G_6thread17LinearCombinationISK_Li1EffLNS1L_9ScaleType4KindE0ELNS_15FloatRoundStyleE2ESK_EENS1_15EpilogueDefaultEEEEEvvEEEEvNT_6ParamsE,@function
        .size           _ZN7cutlass13device_kernelINS_4gemm6kernel13GemmUniversalIN4cute5tupleIJiiiiEEENS1_10collective13CollectiveMmaINS1_34MainloopSm90TmaGmmaWarpSpecializedILi30ENS5_IJNS4_1CILi2EEENSA_ILi1EEESC_EEENS1_35KernelTmaWarpSpecializedCooperativeEEENS5_IJNSA_ILi192EEENSA_ILi48EEENSA_ILi16EEEEEENS_10bfloat16_tENS5_IJlSC_lEEESK_SL_NS4_8TiledMMAINS4_8MMA_AtomIJNS4_4SM904GMMA27MMA_64x16x16_F32BF16BF16_SSILNSP_5MajorE0ELSR_0ELNSP_7ScaleInE1ELSS_1EEEEEENS4_6LayoutISD_NS5_IJSC_NSA_ILi0EEESW_EEEEENS5_IJNS4_10UnderscoreESZ_SZ_EEEEENS4_13SM90_TMA_LOADENS4_14ComposedLayoutINS4_7SwizzleILi1ELi4ELi3EEENS4_18smem_ptr_flag_bitsILi16EEENSV_INS5_IJNSA_ILi8EEESI_EEENS5_IJSI_SC_EEEEEEEvNS4_8identityENS4_23SM90_TMA_LOAD_MULTICASTES1C_vS1D_EENS_8epilogue10collective6detail29Sm90TmaWarpSpecializedAdapterINS1H_15DefaultEpilogueISK_SL_SL_NS1G_6thread17LinearCombinationISK_Li1EffLNS1L_9ScaleType4KindE0ELNS_15FloatRoundStyleE2ESK_EENS1_15EpilogueDefaultEEEEEvvEEEEvNT_6ParamsE,(.L_x_216 - _ZN7cutlass13device_kernelINS_4gemm6kernel13GemmUniversalIN4cute5tupleIJiiiiEEENS1_10collective13CollectiveMmaINS1_34MainloopSm90TmaGmmaWarpSpecializedILi30ENS5_IJNS4_1CILi2EEENSA_ILi1EEESC_EEENS1_35KernelTmaWarpSpecializedCooperativeEEENS5_IJNSA_ILi192EEENSA_ILi48EEENSA_ILi16EEEEEENS_10bfloat16_tENS5_IJlSC_lEEESK_SL_NS4_8TiledMMAINS4_8MMA_AtomIJNS4_4SM904GMMA27MMA_64x16x16_F32BF16BF16_SSILNSP_5MajorE0ELSR_0ELNSP_7ScaleInE1ELSS_1EEEEEENS4_6LayoutISD_NS5_IJSC_NSA_ILi0EEESW_EEEEENS5_IJNS4_10UnderscoreESZ_SZ_EEEEENS4_13SM90_TMA_LOADENS4_14ComposedLayoutINS4_7SwizzleILi1ELi4ELi3EEENS4_18smem_ptr_flag_bitsILi16EEENSV_INS5_IJNSA_ILi8EEESI_EEENS5_IJSI_SC_EEEEEEEvNS4_8identityENS4_23SM90_TMA_LOAD_MULTICASTES1C_vS1D_EENS_8epilogue10collective6detail29Sm90TmaWarpSpecializedAdapterINS1H_15DefaultEpilogueISK_SL_SL_NS1G_6thread17LinearCombinationISK_Li1EffLNS1L_9ScaleType4KindE0ELNS_15FloatRoundStyleE2ESK_EENS1_15EpilogueDefaultEEEEEvvEEEEvNT_6ParamsE)
        .other          _ZN7cutlass13device_kernelINS_4gemm6kernel13GemmUniversalIN4cute5tupleIJiiiiEEENS1_10collective13CollectiveMmaINS1_34MainloopSm90TmaGmmaWarpSpecializedILi30ENS5_IJNS4_1CILi2EEENSA_ILi1EEESC_EEENS1_35KernelTmaWarpSpecializedCooperativeEEENS5_IJNSA_ILi192EEENSA_ILi48EEENSA_ILi16EEEEEENS_10bfloat16_tENS5_IJlSC_lEEESK_SL_NS4_8TiledMMAINS4_8MMA_AtomIJNS4_4SM904GMMA27MMA_64x16x16_F32BF16BF16_SSILNSP_5MajorE0ELSR_0ELNSP_7ScaleInE1ELSS_1EEEEEENS4_6LayoutISD_NS5_IJSC_NSA_ILi0EEESW_EEEEENS5_IJNS4_10UnderscoreESZ_SZ_EEEEENS4_13SM90_TMA_LOADENS4_14ComposedLayoutINS4_7SwizzleILi1ELi4ELi3EEENS4_18smem_ptr_flag_bitsILi16EEENSV_INS5_IJNSA_ILi8EEESI_EEENS5_IJSI_SC_EEEEEEEvNS4_8identityENS4_23SM90_TMA_LOAD_MULTICASTES1C_vS1D_EENS_8epilogue10collective6detail29Sm90TmaWarpSpecializedAdapterINS1H_15DefaultEpilogueISK_SL_SL_NS1G_6thread17LinearCombinationISK_Li1EffLNS1L_9ScaleType4KindE0ELNS_15FloatRoundStyleE2ESK_EENS1_15EpilogueDefaultEEEEEvvEEEEvNT_6ParamsE,@"STO_CUDA_ENTRY STV_DEFAULT"
_ZN7cutlass13device_kernelINS_4gemm6kernel13GemmUniversalIN4cute5tupleIJiiiiEEENS1_10collective13CollectiveMmaINS1_34MainloopSm90TmaGmmaWarpSpecializedILi30ENS5_IJNS4_1CILi2EEENSA_ILi1EEESC_EEENS1_35KernelTmaWarpSpecializedCooperativeEEENS5_IJNSA_ILi192EEENSA_ILi48EEENSA_ILi16EEEEEENS_10bfloat16_tENS5_IJlSC_lEEESK_SL_NS4_8TiledMMAINS4_8MMA_AtomIJNS4_4SM904GMMA27MMA_64x16x16_F32BF16BF16_SSILNSP_5MajorE0ELSR_0ELNSP_7ScaleInE1ELSS_1EEEEEENS4_6LayoutISD_NS5_IJSC_NSA_ILi0EEESW_EEEEENS5_IJNS4_10UnderscoreESZ_SZ_EEEEENS4_13SM90_TMA_LOADENS4_14ComposedLayoutINS4_7SwizzleILi1ELi4ELi3EEENS4_18smem_ptr_flag_bitsILi16EEENSV_INS5_IJNSA_ILi8EEESI_EEENS5_IJSI_SC_EEEEEEEvNS4_8identityENS4_23SM90_TMA_LOAD_MULTICASTES1C_vS1D_EENS_8epilogue10collective6detail29Sm90TmaWarpSpecializedAdapterINS1H_15DefaultEpilogueISK_SL_SL_NS1G_6thread17LinearCombinationISK_Li1EffLNS1L_9ScaleType4KindE0ELNS_15FloatRoundStyleE2ESK_EENS1_15EpilogueDefaultEEEEEvvEEEEvNT_6ParamsE:
[----:B------:R-:W0:Y:S01]  /*0000*/  LDC R1, c[0x0][0x28] ;  /* 0x00000a00ff017b82 */ /* 0x000e220000000800 */
[----:B------:R-:W1:Y:S01]  /*0010*/  S2R R18, SR_TID.X ;  /* 0x0000000000127919 */ /* 0x000e620000002100 */
[----:B------:R-:W-:Y:S01]  /*0020*/  ELECT P0, URZ, PT ;  /* 0x00000000003f782f */ /* 0x000fe20003800000 */
[----:B------:R-:W-:Y:S01]  /*0030*/  BSSY B0, `(.L_x_0) ;  /* 0x000000f000007945 */ /* 0x000fe20003800000 */
[--C-:B-1----:R-:W-:Y:S02]  /*0040*/  SHF.R.U32.HI R0, RZ, 0x5, R18.reuse ;  /* 0x00000005ff007819 */ /* 0x102fe40000011612 */
[----:B------:R-:W-:-:S03]  /*0050*/  SHF.R.U32.HI R3, RZ, 0x7, R18 ;  /* 0x00000007ff037819 */ /* 0x000fc60000011612 */
[----:B------:R-:W1:Y:S04]  /*0060*/  SHFL.IDX PT, R2, R0, RZ, 0x1f ;  /* 0x00001fff00027589 */ /* 0x000e6800000e0000 */
[----:B------:R2:W3:Y:S01]  /*0070*/  SHFL.IDX PT, R5, R3, RZ, 0x1f ;  /* 0x00001fff03057589 */ /* 0x0004e200000e0000 */
[----:B-1----:R-:W-:-:S13]  /*0080*/  ISETP.NE.OR P0, PT, R2, RZ, !P0 ;  /* 0x000000ff0200720c */ /* 0x002fda0004705670 */
[----:B0-23--:R-:W-:Y:S05]  /*0090*/  @P0 BRA `(.L_x_1) ;  /* 0x0000000000200947 */ /* 0x00dfea0003800000 */
[----:B------:R-:W-:Y:S02]  /*00a0*/  ULDC.64 UR4, c[0x0][0x198] ;  /* 0x0000660000047ab9 */ /* 0x000fe40000000a00 */
[----:B------:R-:W-:Y:S02]  /*00b0*/  UIADD3 UR6, UP0, UR4, 0xf0, URZ ;  /* 0x000000f004067890 */ /* 0x000fe4000ff1e03f */
[----:B------:R-:W-:Y:S02]  /*00c0*/  UIADD3 UR4, UP1, UR4, 0x1f0, URZ ;  /* 0x000001f004047890 */ /* 0x000fe4000ff3e03f */
[----:B------:R-:W-:Y:S02]  /*00d0*/  UIADD3.X UR7, URZ, UR5, URZ, UP0, !UPT ;  /* 0x000000053f077290 */ /* 0x000fe400087fe43f */
[----:B------:R-:W-:-:S07]  /*00e0*/  UIADD3.X UR5, URZ, UR5, URZ, UP1, !UPT ;  /* 0x000000053f057290 */ /* 0x000fce0008ffe43f */
[----:B------:R0:W-:Y:S02]  /*00f0*/  UTMACCTL.PF [UR6] ;  /* 0x00000000060079b9 */ /* 0x0001e40008040000 */
[----:B------:R0:W-:Y:S02]  /*0100*/  UTMACCTL.PF [UR4] ;  /* 0x00000000040079b9 */ /* 0x0001e40008040000 */
[----:B0-----:R-:W-:Y:S01]  /*0110*/  NOP ;  /* 0x0000000000007918 */ /* 0x001fe20000000000 */
.L_x_1:
[----:B------:R-:W-:Y:S05]  /*0120*/  BSYNC B0 ;  /* 0x0000000000007941 */ /* 0x000fea0003800000 */
.L_x_0:
[----:B------:R-:W0:Y:S02]  /*0130*/  SHFL.IDX PT, R3, R0, RZ, 0x1f ;  /* 0x00001fff00037589 */ /* 0x000e2400000e0000 */
[----:B0-----:R-:W-:-:S13]  /*0140*/  ISETP.NE.AND P0, PT, R3, RZ, PT ;  /* 0x000000ff0300720c */ /* 0x001fda0003f05270 */
[----:B------:R-:W-:Y:S05]  /*0150*/  @P0 BRA `(.L_x_2) ;  /* 0x0000000400340947 */ /* 0x000fea0003800000 */
[----:B------:R-:W-:Y:S01]  /*0160*/  ELECT P0, URZ, PT ;  /* 0x00000000003f782f */ /* 0x000fe20003800000 */
[----:B------:R-:W-:-:S12]  /*0170*/  BSSY B0, `(.L_x_2) ;  /* 0x000004b000007945 */ /* 0x000fd80003800000 */
[----:B------:R-:W-:Y:S05]  /*0180*/  @!P0 BRA `(.L_x_3) ;  /* 0x0000000400248947 */ /* 0x000fea0003800000 */
[----:B------:R-:W0:Y:S01]  /*0190*/  S2UR UR8, SR_CgaCtaId ;  /* 0x00000000000879c3 */ /* 0x000e220000008800 */
[----:B------:R-:W-:Y:S01]  /*01a0*/  UMOV UR4, 0x400 ;  /* 0x0000040000047882 */ /* 0x000fe20000000000 */
[----:B------:R-:W-:Y:S01]  /*01b0*/  UMOV UR5, 0x1 ;  /* 0x0000000100057882 */ /* 0x000fe20000000000 */
[----:B------:R-:W-:Y:S02]  /*01c0*/  UMOV UR6, 0x4 ;  /* 0x0000000400067882 */ /* 0x000fe40000000000 */
[----:B------:R-:W-:-:S04]  /*01d0*/  UIADD3 UR6, -UR6, 0x100000, URZ ;  /* 0x0010000006067890 */ /* 0x000fc8000fffe13f */
[----:B------:R-:W-:Y:S02]  /*01e0*/  USHF.L.U32 UR7, UR6, 0xb, URZ ;  /* 0x0000000b06077899 */ /* 0x000fe4000800063f */
[----:B------:R-:W-:Y:S02]  /*01f0*/  USHF.L.U32 UR6, UR6, 0x1, URZ ;  /* 0x0000000106067899 */ /* 0x000fe4000800063f */
[----:B0-----:R-:W-:Y:S02]  /*0200*/  ULEA UR8, UR8, UR4, 0x18 ;  /* 0x0000000408087291 */ /* 0x001fe4000f8ec03f */
[----:B------:R-:W-:-:S04]  /*0210*/  UIADD3 UR4, -UR5, 0x100000, URZ ;  /* 0x0010000005047890 */ /* 0x000fc8000fffe13f */
[----:B------:R-:W-:Y:S02]  /*0220*/  USHF.L.U32 UR5, UR4, 0xb, URZ ;  /* 0x0000000b04057899 */ /* 0x000fe4000800063f */
[----:B------:R-:W-:Y:S01]  /*0230*/  USHF.L.U32 UR4, UR4, 0x1, URZ ;  /* 0x0000000104047899 */ /* 0x000fe2000800063f */
[----:B------:R-:W0:Y:S11]  /*0240*/  FENCE.VIEW.ASYNC.S ;  /* 0x00000000000073c6 */ /* 0x000e360000000000 */
[----:B0-----:R0:W1:Y:S01]  /*0250*/  SYNCS.EXCH.64 URZ, [UR8], UR4 ;  /* 0x00000004083f75b2 */ /* 0x0010620008000100 */
[----:B------:R0:W2:Y:S01]  /*0260*/  SYNCS.EXCH.64 URZ, [UR8+0xf0], UR6 ;  /* 0x0000f006083f75b2 */ /* 0x0000a20008000100 */
[----:B------:R0:W3:Y:S01]  /*0270*/  SYNCS.EXCH.64 URZ, [UR8+0x8], UR4 ;  /* 0x00000804083f75b2 */ /* 0x0000e20008000100 */
[----:B------:R0:W4:Y:S01]  /*0280*/  SYNCS.EXCH.64 URZ, [UR8+0xf8], UR6 ;  /* 0x0000f806083f75b2 */ /* 0x0001220008000100 */
[----:B------:R0:W0:Y:S01]  /*0290*/  SYNCS.EXCH.64 URZ, [UR8+0x10], UR4 ;  /* 0x00001004083f75b2 */ /* 0x0000220008000100 */
        /* <DEDUP_REMOVED lines=55> */
[----:B-1234-:R-:W-:Y:S01]  /*0610*/  NOP ;  /* 0x0000000000007918 */ /* 0x01efe20000000000 */
.L_x_3:
[----:B0-----:R-:W-:Y:S05]  /*0620*/  BSYNC B0 ;  /* 0x0000000000007941 */ /* 0x001fea0003800000 */
.L_x_2:
[----:B------:R-:W-:Y:S01]  /*0630*/  SHF.R.S32.HI R7, RZ, 0x1f, R18 ;  /* 0x0000001fff077819 */ /* 0x000fe20000011412 */
[----:B------:R-:W0:Y:S01]  /*0640*/  SHFL.IDX PT, R0, R0, RZ, 0x1f ;  /* 0x00001fff00007589 */ /* 0x000e2200000e0000 */
[----:B------:R-:W1:Y:S01]  /*0650*/  S2UR UR8, SR_CTAID.X ;  /* 0x00000000000879c3 */ /* 0x000e620000002500 */
[----:B------:R-:W-:Y:S02]  /*0660*/  ELECT P0, URZ, PT ;  /* 0x00000000003f782f */ /* 0x000fe40003800000 */
[----:B------:R-:W-:Y:S01]  /*0670*/  LEA.HI R7, R7, R18, RZ, 0x7 ;  /* 0x0000001207077211 */ /* 0x000fe200078f38ff */
[----:B------:R-:W2:Y:S01]  /*0680*/  S2R R4, SR_CTAID.Y ;  /* 0x0000000000047919 */ /* 0x000ea20000002600 */
[----:B------:R-:W-:Y:S01]  /*0690*/  SHF.R.S32.HI R8, RZ, 0x1f, R3 ;  /* 0x0000001fff087819 */ /* 0x000fe20000011403 */
[----:B------:R-:W-:Y:S01]  /*06a0*/  ULDC UR4, c[0x0][0x150] ;  /* 0x0000540000047ab9 */ /* 0x000fe20000000800 */
[----:B------:R-:W-:Y:S01]  /*06b0*/  LOP3.LUT R7, R7, 0xffffff80, RZ, 0xc0, !PT ;  /* 0xffffff8007077812 */ /* 0x000fe200078ec0ff */
[----:B------:R-:W-:Y:S01]  /*06c0*/  NOP ;  /* 0x0000000000007918 */ /* 0x000fe20000000000 */
[----:B------:R-:W-:Y:S01]  /*06d0*/  LEA.HI R8, R8, R3, RZ, 0x2 ;  /* 0x0000000308087211 */ /* 0x000fe200078f10ff */
[----:B------:R-:W3:Y:S01]  /*06e0*/  LDC R10, c[0x0][0x144] ;  /* 0x00005100ff0a7b82 */ /* 0x000ee20000000800 */
[----:B------:R-:W-:Y:S01]  /*06f0*/  NOP ;  /* 0x0000000000007918 */ /* 0x000fe20000000000 */
[----:B------:R-:W-:Y:S01]  /*0700*/  IMAD.IADD R6, R18, 0x1, -R7 ;  /* 0x0000000112067824 */ /* 0x000fe200078e0a07 */
[----:B------:R-:W-:Y:S01]  /*0710*/  LOP3.LUT R8, R8, 0x3ffffffc, RZ, 0xc0, !PT ;  /* 0x3ffffffc08087812 */ /* 0x000fe200078ec0ff */
[----:B------:R-:W-:Y:S01]  /*0720*/  IMAD.MOV.U32 R23, RZ, RZ, 0x1 ;  /* 0x00000001ff177424 */ /* 0x000fe200078e00ff */
[----:B------:R-:W-:-:S02]  /*0730*/  ISETP.NE.AND P3, PT, R5, RZ, PT ;  /* 0x000000ff0500720c */ /* 0x000fc40003f65270 */
[----:B------:R-:W-:Y:S01]  /*0740*/  SHF.R.S32.HI R7, RZ, 0x1f, R6 ;  /* 0x0000001fff077819 */ /* 0x000fe20000011406 */
[----:B------:R-:W-:Y:S01]  /*0750*/  IMAD.IADD R8, R3, 0x1, -R8 ;  /* 0x0000000103087824 */ /* 0x000fe200078e0a08 */
[----:B------:R-:W4:Y:S02]  /*0760*/  LDC R13, c[0x0][0x140] ;  /* 0x00005000ff0d7b82 */ /* 0x000f240000000800 */
[----:B------:R-:W-:Y:S02]  /*0770*/  LEA.HI R7, R7, R6, RZ, 0x3 ;  /* 0x0000000607077211 */ /* 0x000fe400078f18ff */
[----:B0-----:R-:W-:Y:S02]  /*0780*/  ISETP.NE.OR P0, PT, R0, RZ, !P0 ;  /* 0x000000ff0000720c */ /* 0x001fe40004705670 */
[--C-:B------:R-:W-:Y:S02]  /*0790*/  SHF.R.S32.HI R0, RZ, 0x3, R7.reuse ;  /* 0x00000003ff007819 */ /* 0x100fe40000011407 */
[----:B------:R-:W-:-:S02]  /*07a0*/  SHF.R.S32.HI R7, RZ, 0x1f, R7 ;  /* 0x0000001fff077819 */ /* 0x000fc40000011407 */
[----:B-1----:R-:W-:Y:S02]  /*07b0*/  I2FP.F32.U32 R9, UR8 ;  /* 0x0000000800097c45 */ /* 0x002fe40008201000 */
[----:B------:R-:W-:-:S03]  /*07c0*/  LEA.HI R7, R7, R0, RZ, 0x2 ;  /* 0x0000000007077211 */ /* 0x000fc600078f10ff */
[----:B------:R-:W-:Y:S01]  /*07d0*/  FMUL R9, R9, UR4 ;  /* 0x0000000409097c20 */ /* 0x000fe20008400000 */
[----:B------:R-:W-:Y:S01]  /*07e0*/  LOP3.LUT R7, R7, 0xfffffffc, RZ, 0xc0, !PT ;  /* 0xfffffffc07077812 */ /* 0x000fe200078ec0ff */
[----:B------:R-:W-:Y:S01]  /*07f0*/  VOTEU.ALL UP0, P0 ;  /* 0x00000000003f7886 */ /* 0x000fe20000000000 */
[----:B--2---:R-:W-:Y:S01]  /*0800*/  I2FP.F32.U32 R3, R4 ;  /* 0x0000000400037245 */ /* 0x004fe20000201000 */
[----:B------:R-:W-:Y:S01]  /*0810*/  ULDC UR4, c[0x0][0x154] ;  /* 0x0000550000047ab9 */ /* 0x000fe20000000800 */
[----:B------:R-:W-:Y:S01]  /*0820*/  VOTEU.ALL UP1, P0 ;  /* 0x00000000003f7886 */ /* 0x000fe20000020000 */
[----:B------:R-:W0:Y:S01]  /*0830*/  F2I.U32.TRUNC.NTZ R9, R9 ;  /* 0x0000000900097305 */ /* 0x000e22000020f000 */
[----:B------:R-:W-:Y:S01]  /*0840*/  IMAD.IADD R7, R0, 0x1, -R7 ;  /* 0x0000000100077824 */ /* 0x000fe200078e0a07 */
[----:B------:R-:W1:Y:S01]  /*0850*/  @!UP0 S2UR UR7, SR_CgaCtaId ;  /* 0x00000000000789c3 */ /* 0x000e620000008800 */
[----:B------:R-:W-:Y:S01]  /*0860*/  FMUL R12, R3, UR4 ;  /* 0x00000004030c7c20 */ /* 0x000fe20008400000 */
[----:B------:R-:W-:Y:S01]  /*0870*/  UMOV UR4, 0x20 ;  /* 0x0000002000047882 */ /* 0x000fe20000000000 */
[----:B------:R-:W-:Y:S01]  /*0880*/  IMAD R8, R8, 0x4, R7 ;  /* 0x0000000408087824 */ /* 0x000fe200078e0207 */
[----:B------:R-:W-:Y:S01]  /*0890*/  @!UP0 UMOV UR6, 0x400 ;  /* 0x0000040000068882 */ /* 0x000fe20000000000 */
[----:B------:R-:W-:-:S04]  /*08a0*/  @!UP0 UIADD3 UR4, -UR4, 0x100000, URZ ;  /* 0x0010000004048890 */ /* 0x000fc8000fffe13f */
[----:B------:R-:W-:Y:S02]  /*08b0*/  @!UP0 USHF.L.U32 UR5, UR4, 0xb, URZ ;  /* 0x0000000b04058899 */ /* 0x000fe4000800063f */
[----:B------:R-:W-:Y:S01]  /*08c0*/  @!UP0 USHF.L.U32 UR4, UR4, 0x1, URZ ;  /* 0x0000000104048899 */ /* 0x000fe2000800063f */
[----:B----4-:R-:W-:Y:S01]  /*08d0*/  ISETP.EQ.U32.AND P2, PT, R13, 0x1, PT ;  /* 0x000000010d00780c */ /* 0x010fe20003f42070 */
[----:B------:R-:W2:Y:S01]  /*08e0*/  F2I.U32.TRUNC.NTZ R12, R12 ;  /* 0x0000000c000c7305 */ /* 0x000ea2000020f000 */
[----:B------:R-:W-:Y:S01]  /*08f0*/  LEA.HI R0, R8, R8, RZ, 0x1 ;  /* 0x0000000808007211 */ /* 0x000fe200078f08ff */
[----:B------:R-:W4:Y:S03]  /*0900*/  LDC R7, c[0x0][0x148] ;  /* 0x00005200ff077b82 */ /* 0x000f260000000800 */
[----:B------:R-:W-:Y:S01]  /*0910*/  LOP3.LUT R11, R0, 0xfffffffe, RZ, 0xc0, !PT ;  /* 0xfffffffe000b7812 */ /* 0x000fe200078ec0ff */
[----:B0-----:R-:W-:Y:S01]  /*0920*/  IMAD.MOV R15, RZ, RZ, -R9 ;  /* 0x000000ffff0f7224 */ /* 0x001fe200078e0a09 */
[----:B------:R-:W-:-:S03]  /*0930*/  SHF.R.S32.HI R9, RZ, 0x1f, R2 ;  /* 0x0000001fff097819 */ /* 0x000fc60000011402 */
[----:B---3--:R-:W-:Y:S01]  /*0940*/  IMAD R3, R10, R15, UR8 ;  /* 0x000000080a037e24 */ /* 0x008fe2000f8e020f */
[----:B------:R-:W-:Y:S01]  /*0950*/  LEA.HI R9, R9, R2, RZ, 0x2 ;  /* 0x0000000209097211 */ /* 0x000fe200078f10ff */
[C---:B------:R-:W-:Y:S02]  /*0960*/  IMAD.IADD R0, R8.reuse, 0x1, -R11 ;  /* 0x0000000108007824 */ /* 0x040fe400078e0a0b */
[----:B------:R-:W-:Y:S01]  /*0970*/  IMAD.SHL.U32 R11, R8, 0x4, RZ ;  /* 0x00000004080b7824 */ /* 0x000fe200078e00ff */
[----:B------:R-:W-:Y:S01]  /*0980*/  LOP3.LUT R9, R9, 0xfffffffc, RZ, 0xc0, !PT ;  /* 0xfffffffc09097812 */ /* 0x000fe200078ec0ff */
[----:B--2---:R-:W-:Y:S01]  /*0990*/  IMAD.MOV R21, RZ, RZ, -R12 ;  /* 0x000000ffff157224 */ /* 0x004fe200078e0a0c */
[----:B------:R-:W-:Y:S01]  /*09a0*/  ISETP.NE.AND P4, PT, R0, R3, PT ;  /* 0x000000030000720c */ /* 0x000fe20003f85270 */
[----:B-1----:R-:W-:Y:S01]  /*09b0*/  @!UP0 ULEA UR6, UR7, UR6, 0x18 ;  /* 0x0000000607068291 */ /* 0x002fe2000f8ec03f */
[----:B------:R-:W-:Y:S01]  /*09c0*/  LOP3.LUT R22, R8, 0xc, R11, 0x78, !PT ;  /* 0x0000000c08167812 */ /* 0x000fe200078e780b */
[----:B------:R-:W-:Y:S01]  /*09d0*/  IMAD.IADD R0, R2, 0x1, -R9 ;  /* 0x0000000102007824 */ /* 0x000fe200078e0a09 */
[----:B------:R-:W-:Y:S01]  /*09e0*/  VOTEU.ALL UP0, P0 ;  /* 0x00000000003f7886 */ /* 0x000fe20000000000 */
[----:B------:R-:W-:Y:S01]  /*09f0*/  LOP3.LUT P0, RZ, R6, 0x7, RZ, 0xc0, !PT ;  /* 0x0000000706ff7812 */ /* 0x000fe2000780c0ff */
[----:B------:R-:W-:-:S02]  /*0a00*/  VIADD R6, R5, 0xffffffff ;  /* 0xffffffff05067836 */ /* 0x000fc40000000000 */
[----:B------:R-:W-:Y:S01]  /*0a10*/  ISETP.NE.AND P1, PT, R0, 0x3, PT ;  /* 0x000000030000780c */ /* 0x000fe20003f25270 */
[----:B----4-:R-:W-:Y:S01]  /*0a20*/  IMAD R9, R7, R21, R4 ;  /* 0x0000001507097224 */ /* 0x010fe200078e0204 */
[----:B------:R-:W-:Y:S02]  /*0a30*/  ISETP.LT.U32.AND P0, PT, R22, 0x2, !P0 ;  /* 0x000000021600780c */ /* 0x000fe40004701070 */
[----:B------:R-:W-:Y:S01]  /*0a40*/  ISETP.EQ.OR P1, PT, R0, RZ, !P1 ;  /* 0x000000ff0000720c */ /* 0x000fe20004f22670 */
[----:B------:R-:W0:Y:S02]  /*0a50*/  FENCE.VIEW.ASYNC.S ;  /* 0x00000000000073c6 */ /* 0x000e240000000000 */
[----:B0-----:R0:W1:Y:S01]  /*0a60*/  @!UP0 SYNCS.EXCH.64 URZ, [UR6+0x1f0], UR4 ;  /* 0x0001f004063f85b2 */ /* 0x0010620008000100 */
[----:B------:R-:W-:Y:S02]  /*0a70*/  @P4 LEA.HI R2, R22, R22, RZ, 0x1 ;  /* 0x0000001616024211 */ /* 0x000fe400078f08ff */
[----:B------:R-:W-:-:S02]  /*0a80*/  ISETP.EQ.AND P1, PT, R5, RZ, P1 ;  /* 0x000000ff0500720c */ /* 0x000fc40000f22270 */
[----:B------:R-:W-:Y:S02]  /*0a90*/  @P4 SHF.R.S32.HI R2, RZ, 0x1, R2 ;  /* 0x00000001ff024819 */ /* 0x000fe40000011402 */
[----:B------:R-:W-:Y:S02]  /*0aa0*/  ISETP.GE.U32.AND P6, PT, R6, 0x2, PT ;  /* 0x000000020600780c */ /* 0x000fe40003fc6070 */
[----:B------:R-:W-:Y:S02]  /*0ab0*/  @P4 ISETP.NE.AND P5, PT, R2, R9, PT ;  /* 0x000000090200420c */ /* 0x000fe40003fa5270 */
[----:B------:R-:W-:Y:S02]  /*0ac0*/  SEL R2, RZ, 0x1, !P0 ;  /* 0x00000001ff027807 */ /* 0x000fe40004000000 */
[----:B------:R-:W-:Y:S02]  /*0ad0*/  @P4 SEL R23, RZ, 0x1, P5 ;  /* 0x00000001ff174807 */ /* 0x000fe40002800000 */
[----:B------:R-:W-:Y:S01]  /*0ae0*/  SEL R19, RZ, 0x1, !P1 ;  /* 0x00000001ff137807 */ /* 0x000fe20004800000 */
[----:B------:R0:W2:Y:S01]  /*0af0*/  @!UP1 SYNCS.EXCH.64 URZ, [UR6+0x1f8], UR4 ;  /* 0x0001f804063f95b2 */ /* 0x0000a20008000100 */
[----:B------:R-:W-:Y:S01]  /*0b00*/  LOP3.LUT R23, R23, R2, RZ, 0xc0, !PT ;  /* 0x0000000217177212 */ /* 0x000fe200078ec0ff */
[----:B------:R-:W-:Y:S01]  /*0b10*/  NOP ;  /* 0x0000000000007918 */ /* 0x000fe20000000000 */
[----:B------:R-:W-:Y:S01]  /*0b20*/  SEL R19, R19, 0x2, P6 ;  /* 0x0000000213137807 */ /* 0x000fe20003000000 */
[----:B------:R-:W-:Y:S06]  /*0b30*/  @!P2 BRA `(.L_x_4) ;  /* 0x000000000008a947 */ /* 0x000fec0003800000 */
[----:B-12---:R-:W-:Y:S01]  /*0b40*/  UCGABAR_ARV ;  /* 0x00000000000079c7 */ /* 0x006fe20008000000 */
[----:B------:R-:W-:Y:S05]  /*0b50*/  BRA `(.L_x_5) ;  /* 0x0000000000047947 */ /* 0x000fea0003800000 */
.L_x_4:
[----:B-12---:R-:W-:Y:S01]  /*0b60*/  NOP ;  /* 0x0000000000007918 */ /* 0x006fe20000000000 */
.L_x_5:
[----:B------:R-:W1:Y:S01]  /*0b70*/  LDC R2, c[0x0][0x65c] ;  /* 0x00019700ff027b82 */ /* 0x000e620000000800 */
[----:B------:R-:W-:Y:S02]  /*0b80*/  IMAD.U32 R8, RZ, RZ, UR8 ;  /* 0x00000008ff087e24 */ /* 0x000fe4000f8e00ff */
[----:B------:R-:W-:Y:S01]  /*0b90*/  IMAD.MOV.U32 R9, RZ, RZ, RZ ;  /* 0x000000ffff097224 */ /* 0x000fe200078e00ff */
[----:B-1----:R-:W-:-:S04]  /*0ba0*/  ISETP.NE.AND P1, PT, R2, 0x1, PT ;  /* 0x000000010200780c */ /* 0x002fc80003f25270 */
[----:B------:R-:W-:-:S09]  /*0bb0*/  P2R R5, PR, RZ, 0x2 ;  /* 0x00000002ff057803 */ /* 0x000fd20000000000 */
[----:B------:R-:W1:Y:S01]  /*0bc0*/  @P1 LDC R17, c[0x0][0x10] ;  /* 0x00000400ff111b82 */ /* 0x000e620000000800 */
[----:B------:R-:W-:Y:S02]  /*0bd0*/  @P1 IMAD.MOV.U32 R5, RZ, RZ, RZ ;  /* 0x000000ffff051224 */ /* 0x000fe400078e00ff */
[----:B------:R-:W-:-:S05]  /*0be0*/  @P1 IMAD.MOV.U32 R13, RZ, RZ, RZ ;  /* 0x000000ffff0d1224 */ /* 0x000fca00078e00ff */
[----:B------:R-:W2:Y:S01]  /*0bf0*/  @!P1 LDC R11, c[0x0][0xc] ;  /* 0x00000300ff0b9b82 */ /* 0x000ea20000000800 */
[----:B-1----:R-:W-:-:S04]  /*0c00*/  @P1 IMAD.WIDE.U32 R16, R17, UR8, R4 ;  /* 0x0000000811101c25 */ /* 0x002fc8000f8e0004 */
[----:B------:R-:W-:Y:S02]  /*0c10*/  @P1 IMAD.IADD R17, R17, 0x1, R13 ;  /* 0x0000000111111824 */ /* 0x000fe400078e020d */
[----:B--2---:R-:W-:-:S04]  /*0c20*/  @!P1 IMAD.WIDE.U32 R8, R4, R11, R8 ;  /* 0x0000000b04089225 */ /* 0x004fc800078e0008 */
[----:B------:R-:W-:Y:S02]  /*0c30*/  @!P1 IMAD.MOV.U32 R16, RZ, RZ, R8 ;  /* 0x000000ffff109224 */ /* 0x000fe400078e0008 */
[----:B------:R-:W-:Y:S01]  /*0c40*/  @!P1 IMAD.MOV.U32 R17, RZ, RZ, R9 ;  /* 0x000000ffff119224 */ /* 0x000fe200078e0009 */
[----:B------:R-:W-:Y:S06]  /*0c50*/  @!P2 BRA `(.L_x_6) ;  /* 0x00000000000ca947 */ /* 0x000fec0003800000 */
[----:B------:R-:W-:Y:S01]  /*0c60*/  UCGABAR_WAIT ;  /* 0x0000000000007dc7 */ /* 0x000fe20008000000 */
[----:B------:R-:W-:Y:S01]  /*0c70*/  CCTL.IVALL ;  /* 0x00000000ff00798f */ /* 0x000fe20002000000 */
[----:B------:R-:W-:Y:S05]  /*0c80*/  BRA `(.L_x_7) ;  /* 0x0000000000047947 */ /* 0x000fea0003800000 */
.L_x_6:
[----:B------:R-:W-:Y:S06]  /*0c90*/  BAR.SYNC.DEFER_BLOCKING 0x0 ;  /* 0x0000000000007b1d */ /* 0x000fec0000010000 */
.L_x_7:
[----:B------:R-:W-:Y:S05]  /*0ca0*/  @!P3 BRA `(.L_x_8) ;  /* 0x000000500034b947 */ /* 0x000fea0003800000 */
[----:B------:R-:W-:-:S13]  /*0cb0*/  ISETP.GT.U32.AND P0, PT, R6, 0x1, PT ;  /* 0x000000010600780c */ /* 0x000fda0003f04070 */
[----:B0-----:R-:W-:Y:S05]  /*0cc0*/  @P0 EXIT ;  /* 0x000000000000094d */ /* 0x001fea0003800000 */
[----:B------:R-:W-:Y:S01]  /*0cd0*/  ULDC.64 UR4, c[0x0][0x650] ;  /* 0x0001940000047ab9 */ /* 0x000fe20000000a00 */
[----:B------:R-:W-:Y:S01]  /*0ce0*/  PRMT R0, RZ, 0x7610, R0 ;  /* 0x00007610ff007816 */ /* 0x000fe20000000000 */
[----:B------:R-:W-:Y:S01]  /*0cf0*/  IMAD.MOV.U32 R79, RZ, RZ, -0x1 ;  /* 0xffffffffff4f7424 */ /* 0x000fe200078e00ff */
[----:B------:R-:W-:Y:S01]  /*0d00*/  ISETP.GE.U32.AND P0, PT, R16, UR4, PT ;  /* 0x0000000410007c0c */ /* 0x000fe2000bf06070 */
[----:B------:R-:W-:Y:S02]  /*0d10*/  IMAD.MOV.U32 R77, RZ, RZ, -0x1 ;  /* 0xffffffffff4d7424 */ /* 0x000fe400078e00ff */
[----:B------:R-:W-:Y:S01]  /*0d20*/  IMAD.MOV.U32 R73, RZ, RZ, -0x1 ;  /* 0xffffffffff497424 */ /* 0x000fe200078e00ff */
[----:B------:R-:W-:-:S13]  /*0d30*/  ISETP.GE.U32.AND.EX P0, PT, R17, UR5, PT, P0 ;  /* 0x0000000511007c0c */ /* 0x000fda000bf06100 */
[----:B------:R-:W-:Y:S05]  /*0d40*/  @P0 BRA `(.L_x_9) ;  /* 0x0000000400280947 */ /* 0x000fea0003800000 */
[----:B------:R-:W0:Y:S01]  /*0d50*/  LDC.64 R24, c[0x0][0x628] ;  /* 0x00018a00ff187b82 */ /* 0x000e220000000a00 */
[----:B------:R-:W-:Y:S02]  /*0d60*/  IMAD.MOV.U32 R8, RZ, RZ, R16 ;  /* 0x000000ffff087224 */ /* 0x000fe400078e0010 */
[----:B------:R-:W-:-:S05]  /*0d70*/  IMAD.MOV.U32 R9, RZ, RZ, R17 ;  /* 0x000000ffff097224 */ /* 0x000fca00078e0011 */
[----:B------:R-:W1:Y:S08]  /*0d80*/  LDC R0, c[0x0][0x630] ;  /* 0x00018c00ff007b82 */ /* 0x000e700000000800 */
[----:B------:R-:W2:Y:S01]  /*0d90*/  LDC.64 R26, c[0x0][0x620] ;  /* 0x00018800ff1a7b82 */ /* 0x000ea20000000a00 */
[----:B0-----:R-:W-:-:S04]  /*0da0*/  ISETP.NE.U32.AND P0, PT, R24, RZ, PT ;  /* 0x000000ff1800720c */ /* 0x001fc80003f05070 */
[----:B------:R-:W-:-:S13]  /*0db0*/  ISETP.NE.AND.EX P0, PT, R25, RZ, PT, P0 ;  /* 0x000000ff1900720c */ /* 0x000fda0003f05300 */
[----:B-12---:R-:W-:Y:S05]  /*0dc0*/  @!P0 BRA `(.L_x_10) ;  /* 0x0000000000288947 */ /* 0x006fea0003800000 */
[----:B------:R-:W0:Y:S02]  /*0dd0*/  LDC R13, c[0x0][0x634] ;  /* 0x00018d00ff0d7b82 */ /* 0x000e240000000800 */
[----:B0-----:R-:W-:-:S05]  /*0de0*/  IADD3 R13, P0, R16, R13, RZ ;  /* 0x0000000d100d7210 */ /* 0x001fca0007f1e0ff */
[----:B------:R-:W-:-:S04]  /*0df0*/  IMAD.X R15, RZ, RZ, R17, P0 ;  /* 0x000000ffff0f7224 */ /* 0x000fc800000e0611 */
[----:B------:R-:W-:-:S04]  /*0e00*/  IMAD.WIDE.U32 R8, R15, R24, RZ ;  /* 0x000000180f087225 */ /* 0x000fc800078e00ff */
[----:B------:R-:W-:-:S04]  /*0e10*/  IMAD.WIDE.U32 R10, P0, R13, R25, R8 ;  /* 0x000000190d0a7225 */ /* 0x000fc80007800008 */
[----:B------:R-:W-:-:S04]  /*0e20*/  IMAD.WIDE.U32 R8, R13, R24, RZ ;  /* 0x000000180d087225 */ /* 0x000fc800078e00ff */
[----:B------:R-:W-:Y:S01]  /*0e30*/  IMAD.X R13, RZ, RZ, RZ, P0 ;  /* 0x000000ffff0d7224 */ /* 0x000fe200000e06ff */
[----:B------:R-:W-:Y:S01]  /*0e40*/  IADD3 RZ, P0, R9, R10, RZ ;  /* 0x0000000a09ff7210 */ /* 0x000fe20007f1e0ff */
[----:B------:R-:W-:-:S04]  /*0e50*/  IMAD.MOV.U32 R12, RZ, RZ, R11 ;  /* 0x000000ffff0c7224 */ /* 0x000fc800078e000b */
[----:B------:R-:W-:-:S08]  /*0e60*/  IMAD.WIDE.U32.X R8, R15, R25, R12, P0 ;  /* 0x000000190f087225 */ /* 0x000fd000000e040c */
.L_x_10:
[----:B------:R-:W0:Y:S01]  /*0e70*/  LDC.64 R24, c[0x0][0x640] ;  /* 0x00019000ff187b82 */ /* 0x000e220000000a00 */
[-CC-:B------:R-:W-:Y:S01]  /*0e80*/  SHF.R.U64 R73, R8, R0.reuse, R9.reuse ;  /* 0x0000000008497219 */ /* 0x180fe20000001209 */
[----:B------:R-:W-:Y:S01]  /*0e90*/  IMAD R30, R7, R21, R4 ;  /* 0x00000015071e7224 */ /* 0x000fe200078e0204 */
[----:B------:R-:W-:Y:S01]  /*0ea0*/  SHF.R.U32.HI R0, RZ, R0, R9 ;  /* 0x00000000ff007219 */ /* 0x000fe20000011609 */
[----:B------:R-:W-:Y:S01]  /*0eb0*/  IMAD.MOV.U32 R21, RZ, RZ, 0x1 ;  /* 0x00000001ff157424 */ /* 0x000fe200078e00ff */
[----:B------:R-:W-:-:S03]  /*0ec0*/  IADD3 R5, P0, RZ, -R73, RZ ;  /* 0x80000049ff057210 */ /* 0x000fc60007f1e0ff */
[----:B------:R-:W1:Y:S02]  /*0ed0*/  LDC R6, c[0x0][0x618] ;  /* 0x00018600ff067b82 */ /* 0x000e640000000800 */
[----:B------:R-:W-:-:S04]  /*0ee0*/  IMAD.X R9, RZ, RZ, ~R0, P0 ;  /* 0x000000ffff097224 */ /* 0x000fc800000e0e00 */
[-C--:B------:R-:W-:Y:S02]  /*0ef0*/  IMAD R0, R9, R26.reuse, RZ ;  /* 0x0000001a09007224 */ /* 0x080fe400078e02ff */
[----:B------:R-:W2:Y:S01]  /*0f00*/  LDC R11, c[0x0][0x608] ;  /* 0x00018200ff0b7b82 */ /* 0x000ea20000000800 */
[----:B------:R-:W-:-:S04]  /*0f10*/  IMAD.WIDE.U32 R8, R5, R26, R16 ;  /* 0x0000001a05087225 */ /* 0x000fc800078e0010 */
[----:B------:R-:W-:-:S03]  /*0f20*/  IMAD R5, R5, R27, R0 ;  /* 0x0000001b05057224 */ /* 0x000fc600078e0200 */
[----:B------:R-:W3:Y:S01]  /*0f30*/  LDC R12, c[0x0][0x658] ;  /* 0x00019600ff0c7b82 */ /* 0x000ee20000000800 */
[----:B0-----:R-:W-:Y:S01]  /*0f40*/  ISETP.NE.U32.AND P0, PT, R24, RZ, PT ;  /* 0x000000ff1800720c */ /* 0x001fe20003f05070 */
[----:B------:R-:W-:Y:S02]  /*0f50*/  IMAD.IADD R5, R9, 0x1, R5 ;  /* 0x0000000109057824 */ /* 0x000fe400078e0205 */
[----:B------:R-:W-:Y:S01]  /*0f60*/  IMAD.MOV.U32 R9, RZ, RZ, -0x1 ;  /* 0xffffffffff097424 */ /* 0x000fe200078e00ff */
[----:B------:R-:W-:-:S03]  /*0f70*/  ISETP.NE.AND.EX P0, PT, R25, RZ, PT, P0 ;  /* 0x000000ff1900720c */ /* 0x000fc60003f05300 */
[----:B------:R-:W0:Y:S01]  /*0f80*/  LDC R15, c[0x0][0x600] ;  /* 0x00018000ff0f7b82 */ /* 0x000e220000000800 */
[-CC-:B-1----:R-:W-:Y:S02]  /*0f90*/  SHF.R.U64 R13, R8, R6.reuse, R5.reuse ;  /* 0x00000006080d7219 */ /* 0x182fe40000001205 */
[----:B------:R-:W-:-:S05]  /*0fa0*/  SHF.R.U32.HI R0, RZ, R6, R5 ;  /* 0x00000006ff007219 */ /* 0x000fca0000011605 */
[----:B------:R-:W1:Y:S01]  /*0fb0*/  LDC R14, c[0x0][0x648] ;  /* 0x00019200ff0e7b82 */ /* 0x000e620000000800 */
[-CC-:B--2---:R-:W-:Y:S02]  /*0fc0*/  SHF.R.U64 R27, R13, R11.reuse, R0.reuse ;  /* 0x0000000b0d1b7219 */ /* 0x184fe40000001200 */
[----:B------:R-:W-:-:S05]  /*0fd0*/  SHF.R.U32.HI R5, RZ, R11, R0 ;  /* 0x0000000bff057219 */ /* 0x000fca0000011600 */
[----:B------:R-:W2:Y:S01]  /*0fe0*/  LDC R20, c[0x0][0x638] ;  /* 0x00018e00ff147b82 */ /* 0x000ea20000000800 */
[-CC-:B---3--:R-:W-:Y:S02]  /*0ff0*/  SHF.R.U64 R28, R27, R12.reuse, R5.reuse ;  /* 0x0000000c1b1c7219 */ /* 0x188fe40000001205 */
[-C--:B------:R-:W-:Y:S02]  /*1000*/  SHF.L.U32 R0, R9, R12.reuse, RZ ;  /* 0x0000000c09007219 */ /* 0x080fe400000006ff */
[----:B------:R-:W-:Y:S01]  /*1010*/  SHF.R.U32.HI R5, RZ, R12, R5 ;  /* 0x0000000cff057219 */ /* 0x000fe20000011605 */
[----:B------:R-:W-:Y:S01]  /*1020*/  IMAD.MOV.U32 R4, RZ, RZ, R28 ;  /* 0x000000ffff047224 */ /* 0x000fe200078e001c */
[----:B------:R-:W-:Y:S01]  /*1030*/  LOP3.LUT R10, RZ, R0, RZ, 0x33, !PT ;  /* 0x00000000ff0a7212 */ /* 0x000fe200078e33ff */
[----:B------:R-:W3:Y:S01]  /*1040*/  LDC R26, c[0x0][0x610] ;  /* 0x00018400ff1a7b82 */ /* 0x000ee20000000800 */
[----:B------:R-:W-:Y:S05]  /*1050*/  @!P0 BRA `(.L_x_11) ;  /* 0x0000000000288947 */ /* 0x000fea0003800000 */
[----:B------:R-:W4:Y:S02]  /*1060*/  LDC R9, c[0x0][0x64c] ;  /* 0x00019300ff097b82 */ /* 0x000f240000000800 */
[----:B----4-:R-:W-:-:S05]  /*1070*/  IADD3 R9, P0, R28, R9, RZ ;  /* 0x000000091c097210 */ /* 0x010fca0007f1e0ff */
        /* <DEDUP_REMOVED lines=8> */
.L_x_11:
[----:B-1----:R-:W-:Y:S01]  /*1100*/  SHF.R.U64 R4, R4, R14, R5 ;  /* 0x0000000e04047219 */ /* 0x002fe20000001205 */
[----:B0-----:R-:W-:Y:S01]  /*1110*/  VIADD R6, R15, 0xffffffff ;  /* 0xffffffff0f067836 */ /* 0x001fe20000000000 */
[----:B------:R-:W-:Y:S02]  /*1120*/  SHF.L.U32 R0, R21, R12, RZ ;  /* 0x0000000c15007219 */ /* 0x000fe400000006ff */
[----:B------:R-:W-:Y:S01]  /*1130*/  LOP3.LUT R5, R27, R10, RZ, 0xc0, !PT ;  /* 0x0000000a1b057212 */ /* 0x000fe200078ec0ff */
[----:B------:R-:W-:Y:S01]  /*1140*/  IMAD.MOV R7, RZ, RZ, -R4 ;  /* 0x000000ffff077224 */ /* 0x000fe200078e0a04 */
[----:B------:R-:W-:Y:S02]  /*1150*/  SEL R3, R3, R30, !P1 ;  /* 0x0000001e03037207 */ /* 0x000fe40004800000 */
[----:B------:R-:W-:Y:S01]  /*1160*/  LOP3.LUT R6, R13, R6, RZ, 0xc0, !PT ;  /* 0x000000060d067212 */ /* 0x000fe200078ec0ff */
[----:B------:R-:W-:Y:S02]  /*1170*/  IMAD R4, R0, R4, R5 ;  /* 0x0000000400047224 */ /* 0x000fe400078e0205 */
[----:B--2---:R-:W-:-:S02]  /*1180*/  IMAD R0, R7, R20, R28 ;  /* 0x0000001407007224 */ /* 0x004fc400078e021c */
[----:B---3--:R-:W-:Y:S02]  /*1190*/  IMAD R3, R4, R26, R3 ;  /* 0x0000001a04037224 */ /* 0x008fe400078e0203 */
[----:B------:R-:W-:Y:S02]  /*11a0*/  IMAD.MOV.U32 R5, RZ, RZ, 0x1 ;  /* 0x00000001ff057424 */ /* 0x000fe400078e00ff */
[----:B------:R-:W-:-:S03]  /*11b0*/  IMAD R4, R0, R15, R6 ;  /* 0x0000000f00047224 */ /* 0x000fc600078e0206 */
[----:B------:R-:W-:Y:S02]  /*11c0*/  PRMT R0, R5, 0x7610, R0 ;  /* 0x0000761005007816 */ /* 0x000fe40000000000 */
[----:B------:R-:W-:Y:S02]  /*11d0*/  SEL R77, R4, R3, !P1 ;  /* 0x00000003044d7207 */ /* 0x000fe40004800000 */
[----:B------:R-:W-:-:S07]  /*11e0*/  SEL R79, R3, R4, !P1 ;  /* 0x00000004034f7207 */ /* 0x000fce0004800000 */
.L_x_9:
[----:B------:R-:W-:-:S08]  /*11f0*/  NOP ;  /* 0x0000000000007918 */ /* 0x000fd00000000000 */
[----:B------:R-:W0:Y:S02]  /*1200*/  USETMAXREG.TRY_ALLOC.CTAPOOL UP0, 0xe8 ;  /* 0x000000e8000079c8 */ /* 0x000e240008000600 */
[----:B0-----:R-:W-:-:S13]  /*1210*/  PLOP3.LUT P0, PT, PT, PT, UP0, 0x80, 0x0 ;  /* 0x000000000000781c */ /* 0x001fda0003f0f008 */
[----:B------:R-:W-:Y:S05]  /*1220*/  @!P0 BRA `(.L_x_9) ;  /* 0xfffffffc00f08947 */ /* 0x000fea000383ffff */
[----:B------:R-:W-:Y:S01]  /*1230*/  ULDC.64 UR4, c[0x0][0x598] ;  /* 0x0001660000047ab9 */ /* 0x000fe20000000a00 */
[----:B------:R-:W-:Y:S01]  /*1240*/  ULDC.64 UR36, c[0x0][0x208] ;  /* 0x0000820000247ab9 */ /* 0x000fe20000000a00 */
[----:B------:R-:W-:-:S04]  /*1250*/  ISETP.NE.U32.AND P0, PT, RZ, UR4, PT ;  /* 0x00000004ff007c0c */ /* 0x000fc8000bf05070 */
[----:B------:R-:W-:-:S13]  /*1260*/  ISETP.NE.AND.EX P0, PT, RZ, UR5, PT, P0 ;  /* 0x00000005ff007c0c */ /* 0x000fda000bf05300 */
[----:B------:R-:W-:Y:S05]  /*1270*/  @!P0 BRA `(.L_x_12) ;  /* 0x00000000001c8947 */ /* 0x000fea0003800000 */
[----:B------:R-:W0:Y:S02]  /*1280*/  LDC.64 R4, c[0x0][0x598] ;  /* 0x00016600ff047b82 */ /* 0x000e240000000a00 */
[----:B0-----:R-:W2:Y:S02]  /*1290*/  LDG.E.64 R4, desc[UR36][R4.64] ;  /* 0x0000002404047981 */ /* 0x001ea4000c1e1b00 */
[----:B--2---:R-:W-:-:S04]  /*12a0*/  ISETP.NE.U32.AND P0, PT, R4, RZ, PT ;  /* 0x000000ff0400720c */ /* 0x004fc80003f05070 */
[----:B------:R-:W-:-:S13]  /*12b0*/  ISETP.NE.AND.EX P0, PT, R5, RZ, PT, P0 ;  /* 0x000000ff0500720c */ /* 0x000fda0003f05300 */
[----:B------:R-:W-:Y:S05]  /*12c0*/  @!P0 BRA `(.L_x_12) ;  /* 0x0000000000088947 */ /* 0x000fea0003800000 */
[----:B------:R0:W5:Y:S01]  /*12d0*/  LD.E R72, desc[UR36][R4.64] ;  /* 0x0000002404487980 */ /* 0x000162000c101900 */
[----:B------:R-:W-:Y:S05]  /*12e0*/  BRA `(.L_x_13) ;  /* 0x0000000000247947 */ /* 0x000fea0003800000 */
.L_x_12:
[----:B------:R-:W-:Y:S02]  /*12f0*/  ULDC.64 UR4, c[0x0][0x588] ;  /* 0x0001620000047ab9 */ /* 0x000fe40000000a00 */
[----:B------:R-:W-:-:S04]  /*1300*/  ISETP.NE.U32.AND P0, PT, RZ, UR4, PT ;  /* 0x00000004ff007c0c */ /* 0x000fc8000bf05070 */
[----:B------:R-:W-:-:S13]  /*1310*/  ISETP.NE.AND.EX P0, PT, RZ, UR5, PT, P0 ;  /* 0x00000005ff007c0c */ /* 0x000fda000bf05300 */
[----:B------:R-:W-:Y:S05]  /*1320*/  @!P0 BRA `(.L_x_14) ;  /* 0x00000000000c8947 */ /* 0x000fea0003800000 */
[----:B------:R-:W0:Y:S02]  /*1330*/  LDC.64 R4, c[0x0][0x588] ;  /* 0x00016200ff047b82 */ /* 0x000e240000000a00 */
[----:B0-----:R1:W5:Y:S01]  /*1340*/  LDG.E R72, desc[UR36][R4.64] ;  /* 0x0000002404487981 */ /* 0x001362000c1e1900 */
[----:B------:R-:W-:Y:S05]  /*1350*/  BRA `(.L_x_13) ;  /* 0x0000000000087947 */ /* 0x000fea0003800000 */
.L_x_14:
[----:B------:R-:W-:Y:S02]  /*1360*/  ULDC UR4, c[0x0][0x580] ;  /* 0x0001600000047ab9 */ /* 0x000fe40000000800 */
[----:B------:R-:W-:-:S07]  /*1370*/  IMAD.U32 R72, RZ, RZ, UR4 ;  /* 0x00000004ff487e24 */ /* 0x000fce000f8e00ff */
.L_x_13:
[----:B------:R-:W-:Y:S02]  /*1380*/  ULDC.64 UR4, c[0x0][0x5a0] ;  /* 0x0001680000047ab9 */ /* 0x000fe40000000a00 */
[----:B------:R-:W-:-:S04]  /*1390*/  ISETP.NE.U32.AND P0, PT, RZ, UR4, PT ;  /* 0x00000004ff007c0c */ /* 0x000fc8000bf05070 */
[----:B------:R-:W-:-:S13]  /*13a0*/  ISETP.NE.AND.EX P0, PT, RZ, UR5, PT, P0 ;  /* 0x00000005ff007c0c */ /* 0x000fda000bf05300 */
[----:B------:R-:W-:Y:S05]  /*13b0*/  @!P0 BRA `(.L_x_15) ;  /* 0x00000000001c8947 */ /* 0x000fea0003800000 */
[----:B01----:R-:W0:Y:S02]  /*13c0*/  LDC.64 R4, c[0x0][0x5a0] ;  /* 0x00016800ff047b82 */ /* 0x003e240000000a00 */
[----:B0-----:R-:W2:Y:S02]  /*13d0*/  LDG.E.64 R4, desc[UR36][R4.64] ;  /* 0x0000002404047981 */ /* 0x001ea4000c1e1b00 */
[----:B--2---:R-:W-:-:S04]  /*13e0*/  ISETP.NE.U32.AND P0, PT, R4, RZ, PT ;  /* 0x000000ff0400720c */ /* 0x004fc80003f05070 */
[----:B------:R-:W-:-:S13]  /*13f0*/  ISETP.NE.AND.EX P0, PT, R5, RZ, PT, P0 ;  /* 0x000000ff0500720c */ /* 0x000fda0003f05300 */
[----:B------:R-:W-:Y:S05]  /*1400*/  @!P0 BRA `(.L_x_15) ;  /* 0x0000000000088947 */ /* 0x000fea0003800000 */
[----:B------:R0:W5:Y:S01]  /*1410*/  LD.E R74, desc[UR36][R4.64] ;  /* 0x00000024044a7980 */ /* 0x000162000c101900 */
[----:B------:R-:W-:Y:S05]  /*1420*/  BRA `(.L_x_16) ;  /* 0x0000000000247947 */ /* 0x000fea0003800000 */
.L_x_15:
[----:B------:R-:W-:Y:S02]  /*1430*/  ULDC.64 UR4, c[0x0][0x590] ;  /* 0x0001640000047ab9 */ /* 0x000fe40000000a00 */
[----:B------:R-:W-:-:S04]  /*1440*/  ISETP.NE.U32.AND P0, PT, RZ, UR4, PT ;  /* 0x00000004ff007c0c */ /* 0x000fc8000bf05070 */
[----:B------:R-:W-:-:S13]  /*1450*/  ISETP.NE.AND.EX P0, PT, RZ, UR5, PT, P0 ;  /* 0x00000005ff007c0c */ /* 0x000fda000bf05300 */
[----:B------:R-:W-:Y:S05]  /*1460*/  @!P0 BRA `(.L_x_17) ;  /* 0x00000000000c8947 */ /* 0x000fea0003800000 */
[----:B------:R-:W2:Y:S02]  /*1470*/  LDC.64 R74, c[0x0][0x590] ;  /* 0x00016400ff4a7b82 */ /* 0x000ea40000000a00 */
[----:B--2---:R2:W5:Y:S01]  /*1480*/  LDG.E R74, desc[UR36][R74.64] ;  /* 0x000000244a4a7981 */ /* 0x004562000c1e1900 */
[----:B------:R-:W-:Y:S05]  /*1490*/  BRA `(.L_x_16) ;  /* 0x0000000000087947 */ /* 0x000fea0003800000 */
.L_x_17:
[----:B------:R-:W-:Y:S02]  /*14a0*/  ULDC UR4, c[0x0][0x584] ;  /* 0x0001610000047ab9 */ /* 0x000fe40000000800 */
[----:B------:R-:W-:-:S07]  /*14b0*/  IMAD.U32 R74, RZ, RZ, UR4 ;  /* 0x00000004ff4a7e24 */ /* 0x000fce000f8e00ff */
.L_x_16:
[----:B------:R-:W-:-:S13]  /*14c0*/  LOP3.LUT P0, RZ, R0, 0xff, RZ, 0xc0, !PT ;  /* 0x000000ff00ff7812 */ /* 0x000fda000780c0ff */
[----:B------:R-:W-:Y:S05]  /*14d0*/  @!P0 EXIT ;  /* 0x000000000000894d */ /* 0x000fea0003800000 */
[----:B------:R-:W-:Y:S01]  /*14e0*/  ULDC UR4, c[0x0][0x28c] ;  /* 0x0000a30000047ab9 */ /* 0x000fe20000000800 */
[----:B--2---:R-:W-:Y:S01]  /*14f0*/  LOP3.LUT R75, R19, 0x1, RZ, 0xfc, !PT ;  /* 0x00000001134b7812 */ /* 0x004fe200078efcff */
[----:B------:R-:W-:Y:S01]  /*1500*/  UIADD3 UR4, UR4, 0xf, URZ ;  /* 0x0000000f04047890 */ /* 0x000fe2000fffe03f */
[----:B------:R-:W-:Y:S01]  /*1510*/  UMOV UR38, URZ ;  /* 0x0000003f00267c82 */ /* 0x000fe20008000000 */
[----:B------:R-:W-:Y:S02]  /*1520*/  UMOV UR39, URZ ;  /* 0x0000003f00277c82 */ /* 0x000fe40008000000 */
[----:B------:R-:W-:-:S04]  /*1530*/  USHF.R.S32.HI UR5, URZ, 0x1f, UR4 ;  /* 0x0000001f3f057899 */ /* 0x000fc80008011404 */
[----:B------:R-:W-:-:S04]  /*1540*/  ULEA.HI UR5, UR5, UR4, URZ, 0x4 ;  /* 0x0000000405057291 */ /* 0x000fc8000f8f203f */
[----:B------:R-:W-:-:S12]  /*1550*/  USHF.R.S32.HI UR40, URZ, 0x4, UR5 ;  /* 0x000000043f287899 */ /* 0x000fd80008011405 */
.L_x_129:
[----:B------:R-:W-:Y:S01]  /*1560*/  LOP3.LUT R0, R18, 0x80, RZ, 0xc0, !PT ;  /* 0x0000008012007812 */ /* 0x000fe200078ec0ff */
[----:B--2---:R-:W2:Y:S01]  /*1570*/  S2UR UR6, SR_CgaCtaId ;  /* 0x00000000000679c3 */ /* 0x004ea20000008800 */
[----:B------:R-:W-:Y:S02]  /*1580*/  UMOV UR41, 0x400 ;  /* 0x0000040000297882 */ /* 0x000fe40000000000 */
[----:B------:R-:W-:-:S06]  /*1590*/  SHF.R.U32.HI R0, RZ, 0x7, R0 ;  /* 0x00000007ff007819 */ /* 0x000fcc0000011600 */
[----:B---3--:R-:W3:Y:S01]  /*15a0*/  SHFL.IDX PT, R0, R0, RZ, 0x1f ;  /* 0x00001fff00007589 */ /* 0x008ee200000e0000 */
[----:B--2---:R-:W-:Y:S01]  /*15b0*/  ULEA UR41, UR6, UR41, 0x18 ;  /* 0x0000002906297291 */ /* 0x004fe2000f8ec03f */
[----:B---3--:R-:W-:-:S13]  /*15c0*/  R2UR UR4, R0 ;  /* 0x00000000000472ca */ /* 0x008fda00000e0000 */
[----:B------:R-:W-:-:S04]  /*15d0*/  ULEA.HI UR5, UR4, UR4, URZ, 0x1 ;  /* 0x0000000404057291 */ /* 0x000fc8000f8f083f */
[----:B------:R-:W-:-:S04]  /*15e0*/  ULOP3.LUT UR5, UR5, 0x1ffffe, URZ, 0xc0, !UPT ;  /* 0x001ffffe05057892 */ /* 0x000fc8000f8ec03f */
[----:B------:R-:W-:-:S03]  /*15f0*/  UIADD3 UR5, UR4, -UR5, URZ ;  /* 0x8000000504057290 */ /* 0x000fc6000fffe03f */
[----:B------:R-:W-:Y:S01]  /*1600*/  ULDC UR4, c[0x0][0x28c] ;  /* 0x0000a30000047ab9 */ /* 0x000fe20000000800 */
[----:B------:R-:W-:Y:S01]  /*1610*/  ULEA UR5, UR5, UR41, 0xb ;  /* 0x0000002905057291 */ /* 0x000fe2000f8e583f */
[----:B------:R-:W-:-:S03]  /*1620*/  ISETP.LT.AND P0, PT, RZ, UR4, PT ;  /* 0x00000004ff007c0c */ /* 0x000fc6000bf01270 */
[----:B------:R-:W-:-:S04]  /*1630*/  UIADD3 UR5, UR5, 0x300, URZ ;  /* 0x0000030005057890 */ /* 0x000fc8000fffe03f */
[----:B------:R-:W-:-:S04]  /*1640*/  USHF.R.U32.HI UR5, URZ, 0x4, UR5 ;  /* 0x000000043f057899 */ /* 0x000fc80008011605 */
[----:B------:R-:W-:Y:S02]  /*1650*/  ULOP3.LUT UR42, UR5, 0x3fff, URZ, 0xc0, !UPT ;  /* 0x00003fff052a7892 */ /* 0x000fe4000f8ec03f */
[----:B----45:R-:W-:Y:S10]  /*1660*/  @P0 BRA `(.L_x_18) ;  /* 0x0000000000400947 */ /* 0x030ff40003800000 */
[----:B------:R-:W-:Y:S01]  /*1670*/  MOV R0, 0x0 ;  /* 0x0000000000007802 */ /* 0x000fe20000000f00 */
[----:B------:R-:W-:Y:S01]  /*1680*/  ULDC.64 UR4, c[0x4][0x68] ;  /* 0x01001a0000047ab9 */ /* 0x000fe20000000a00 */
[----:B------:R-:W-:Y:S01]  /*1690*/  ULDC.64 UR6, c[0x4][0x8] ;  /* 0x0100020000067ab9 */ /* 0x000fe20000000a00 */
[----:B01----:R-:W-:Y:S01]  /*16a0*/  IMAD.U32 R4, RZ, RZ, UR4 ;  /* 0x00000004ff047e24 */ /* 0x003fe2000f8e00ff */
[----:B------:R0:W1:Y:S01]  /*16b0*/  LDC.64 R14, c[0x4][R0] ;  /* 0x01000000000e7b82 */ /* 0x0000620000000a00 */
[----:B------:R-:W-:Y:S01]  /*16c0*/  IMAD.U32 R5, RZ, RZ, UR5 ;  /* 0x00000005ff057e24 */ /* 0x000fe2000f8e00ff */
[----:B------:R-:W-:Y:S01]  /*16d0*/  ULDC.64 UR4, c[0x4][0x70] ;  /* 0x01001c0000047ab9 */ /* 0x000fe20000000a00 */
[----:B------:R-:W-:Y:S02]  /*16e0*/  IMAD.U32 R10, RZ, RZ, UR6 ;  /* 0x00000006ff0a7e24 */ /* 0x000fe4000f8e00ff */
[----:B------:R-:W-:Y:S02]  /*16f0*/  IMAD.U32 R6, RZ, RZ, UR4 ;  /* 0x00000004ff067e24 */ /* 0x000fe4000f8e00ff */
[----:B------:R-:W-:-:S02]  /*1700*/  IMAD.U32 R7, RZ, RZ, UR5 ;  /* 0x00000005ff077e24 */ /* 0x000fc4000f8e00ff */
[----:B------:R-:W-:Y:S02]  /*1710*/  IMAD.U32 R11, RZ, RZ, UR7 ;  /* 0x00000007ff0b7e24 */ /* 0x000fe4000f8e00ff */
[----:B------:R-:W-:Y:S02]  /*1720*/  IMAD.MOV.U32 R8, RZ, RZ, 0x1e1 ;  /* 0x000001e1ff087424 */ /* 0x000fe400078e00ff */
[----:B------:R-:W-:Y:S02]  /*1730*/  IMAD.MOV.U32 R12, RZ, RZ, 0x1 ;  /* 0x00000001ff0c7424 */ /* 0x000fe400078e00ff */
[----:B0-----:R-:W-:-:S07]  /*1740*/  IMAD.MOV.U32 R13, RZ, RZ, RZ ;  /* 0x000000ffff0d7224 */ /* 0x001fce00078e00ff */
[----:B------:R-:W-:-:S07]  /*1750*/  LEPC R20, `(.L_x_18) ;  /* 0x000000001014794e */ /* 0x000fce0000000000 */
[----:B-1---5:R-:W-:Y:S05]  /*1760*/  CALL.ABS.NOINC R14 ;  /* 0x000000000e007343 */ /* 0x022fea0003c00000 */
.L_x_18:
[----:B------:R-:W-:-:S13]  /*1770*/  ISETP.NE.AND P0, PT, R75, 0x3, PT ;  /* 0x000000034b00780c */ /* 0x000fda0003f05270 */
[----:B------:R-:W-:Y:S05]  /*1780*/  @!P0 BRA `(.L_x_19) ;  /* 0x0000000000048947 */ /* 0x000fea0003800000 */
[----:B------:R-:W-:Y:S01]  /*1790*/  BPT.TRAP 0x1 ;  /* 0x000000040000795c */ /* 0x000fe20000300000 */
.L_x_19:
[----:B------:R-:W-:Y:S02]  /*17a0*/  IMAD.U32 R3, RZ, RZ, UR39 ;  /* 0x00000027ff037e24 */ /* 0x000fe4000f8e00ff */
[----:B------:R-:W-:-:S03]  /*17b0*/  IMAD.U32 R0, RZ, RZ, UR38 ;  /* 0x00000026ff007e24 */ /* 0x000fc6000f8e00ff */
[----:B------:R-:W-:Y:S02]  /*17c0*/  LEA R3, R3, UR41, 0x3 ;  /* 0x0000002903037c11 */ /* 0x000fe4000f8e18ff */
[----:B------:R-:W-:-:S04]  /*17d0*/  SHF.L.U32 R0, R0, 0x1f, RZ ;  /* 0x0000001f00007819 */ /* 0x000fc800000006ff */
[----:B------:R2:W3:Y:S01]  /*17e0*/  SYNCS.PHASECHK.TRANS64.TRYWAIT P1, [R3+URZ], R0 ;  /* 0x00000000030075a7 */ /* 0x0004e2000802017f */
[----:B------:R-:W-:Y:S05]  /*17f0*/  @!P0 BRA `(.L_x_20) ;  /* 0x0000000000048947 */ /* 0x000fea0003800000 */
[----:B------:R-:W-:Y:S01]  /*1800*/  BPT.TRAP 0x1 ;  /* 0x000000040000795c */ /* 0x000fe20000300000 */
.L_x_20:
[----:B---3--:R-:W-:Y:S05]  /*1810*/  @P1 BRA `(.L_x_21) ;  /* 0x0000000000081947 */ /* 0x008fea0003800000 */
[----:B------:R-:W3:Y:S02]  /*1820*/  SYNCS.PHASECHK.TRANS64.TRYWAIT P1, [R3+URZ], R0 ;  /* 0x00000000030075a7 */ /* 0x000ee4000802017f */
[----:B---3--:R-:W-:Y:S05]  /*1830*/  @!P1 BRA `(.L_x_22) ;  /* 0x00000068005c9947 */ /* 0x008fea0003800000 */
.L_x_21:
[----:B------:R-:W-:-:S04]  /*1840*/  UISETP.LT.AND UP0, UPT, UR40, 0x1, UPT ;  /* 0x000000012800788c */ /* 0x000fc8000bf01270 */
[----:B------:R-:W-:-:S06]  /*1850*/  USEL UR4, UR40, 0x1, UP0 ;  /* 0x0000000128047887 */ /* 0x000fcc0008000000 */
[----:B--23--:R-:W-:Y:S01]  /*1860*/  IMAD.U32 R0, RZ, RZ, UR4 ;  /* 0x00000004ff007e24 */ /* 0x00cfe2000f8e00ff */
[----:B------:R-:W-:Y:S05]  /*1870*/  WARPSYNC.ALL ;  /* 0x0000000000007948 */ /* 0x000fea0003800000 */
[----:B------:R-:W-:-:S04]  /*1880*/  IADD3 R0, -R0, UR40, RZ ;  /* 0x0000002800007c10 */ /* 0x000fc8000fffe1ff */
[----:B------:R-:W-:Y:S01]  /*1890*/  ISETP.GE.AND P1, PT, R0, 0x1, PT ;  /* 0x000000010000780c */ /* 0x000fe20003f26270 */
[----:B------:R-:W-:Y:S01]  /*18a0*/  UIADD3 UR4, UR41, 0x2d300, URZ ;  /* 0x0002d30029047890 */ /* 0x000fe2000fffe03f */
[----:B------:R-:W-:Y:S01]  /*18b0*/  WARPGROUP.ARRIVE ;  /* 0x00000000000079c5 */ /* 0x000fe20000000000 */
[----:B------:R-:W-:Y:S01]  /*18c0*/  UMOV UR9, 0xc0000010 ;  /* 0xc000001000097882 */ /* 0x000fe20000000000 */
[----:B------:R-:W-:Y:S01]  /*18d0*/  UMOV UR11, 0xc0000010 ;  /* 0xc0000010000b7882 */ /* 0x000fe20000000000 */
[----:B------:R-:W-:Y:S01]  /*18e0*/  USHF.R.U32.HI UR4, URZ, 0x4, UR4 ;  /* 0x000000043f047899 */ /* 0x000fe20008011604 */
[----:B------:R-:W-:Y:S01]  /*18f0*/  UMOV UR17, UR9 ;  /* 0x0000000900117c82 */ /* 0x000fe20008000000 */
[----:B------:R-:W-:Y:S02]  /*1900*/  UMOV UR19, 0xc0000010 ;  /* 0xc000001000137882 */ /* 0x000fe40000000000 */
[----:B------:R-:W-:Y:S02]  /*1910*/  ULOP3.LUT UR5, UR4, 0x3fff, URZ, 0xc0, !UPT ;  /* 0x00003fff04057892 */ /* 0x000fe4000f8ec03f */
[----:B------:R-:W-:-:S02]  /*1920*/  ULOP3.LUT UR4, UR42, 0x10000, URZ, 0xfc, !UPT ;  /* 0x000100002a047892 */ /* 0x000fc4000f8efc3f */
[----:B------:R-:W-:Y:S02]  /*1930*/  ULOP3.LUT UR5, UR5, 0x10000, URZ, 0xfc, !UPT ;  /* 0x0001000005057892 */ /* 0x000fe4000f8efc3f */
[----:B------:R-:W-:Y:S02]  /*1940*/  UIMAD UR8, UR39, 0x180, UR4 ;  /* 0x00000180270878a4 */ /* 0x000fe4000f8e0204 */
[----:B------:R-:W-:Y:S01]  /*1950*/  UIMAD UR10, UR39, 0x60, UR5 ;  /* 0x00000060270a78a4 */ /* 0x000fe2000f8e0205 */
[----:B------:R-:W-:Y:S01]  /*1960*/  UMOV UR13, UR9 ;  /* 0x00000009000d7c82 */ /* 0x000fe20008000000 */
[----:B------:R-:W-:Y:S02]  /*1970*/  UMOV UR15, 0xc0000010 ;  /* 0xc0000010000f7882 */ /* 0x000fe40000000000 */
[----:B------:R-:W-:Y:S01]  /*1980*/  UIADD3 UR18, UR10, 0x20, URZ ;  /* 0x000000200a127890 */ /* 0x000fe2000fffe03f */
[----:B------:R-:W-:Y:S01]  /*1990*/  UMOV UR16, UR8 ;  /* 0x0000000800107c82 */ /* 0x000fe20008000000 */
[----:B------:R-:W-:-:S03]  /*19a0*/  UIADD3 UR14, UR10, 0x40, URZ ;  /* 0x000000400a0e7890 */ /* 0x000fc6000fffe03f */
[----:B------:R-:W-:Y:S01]  /*19b0*/  HGMMA.64x16x16.F32.BF16 R64, gdesc[UR8], RZ, !UPT, gsb0 ;  /* 0x00200000084079f0 */ /* 0x000fe2000c0018ff */
[----:B------:R-:W-:Y:S01]  /*19c0*/  UMOV UR12, UR8 ;  /* 0x00000008000c7c82 */ /* 0x000fe20008000000 */
[----:B------:R-:W-:Y:S01]  /*19d0*/  UIADD3 UR6, UR8, 0x100, URZ ;  /* 0x0000010008067890 */ /* 0x000fe2000fffe03f */
[----:B------:R-:W-:Y:S02]  /*19e0*/  WARPGROUP.DEPBAR.LE gsb0, 0x0 ;  /* 0x00008000000079c5 */ /* 0x000fe40000010000 */
[----:B------:R-:W-:-:S06]  /*19f0*/  WARPGROUP.ARRIVE ;  /* 0x00000000000079c5 */ /* 0x000fcc0000000000 */
[----:B------:R-:W-:Y:S03]  /*1a00*/  HGMMA.64x16x16.F32.BF16 R48, gdesc[UR16], RZ, !UPT, gsb0 ;  /* 0x00200000103079f0 */ /* 0x000fe6000c0018ff */
[----:B------:R-:W-:Y:S02]  /*1a10*/  WARPGROUP.DEPBAR.LE gsb0, 0x0 ;  /* 0x00008000000079c5 */ /* 0x000fe40000010000 */
[----:B------:R-:W-:-:S06]  /*1a20*/  WARPGROUP.ARRIVE ;  /* 0x00000000000079c5 */ /* 0x000fcc0000000000 */
[----:B------:R-:W-:Y:S01]  /*1a30*/  HGMMA.64x16x16.F32.BF16 R32, gdesc[UR12], RZ, !UPT, gsb0 ;  /* 0x002000000c2079f0 */ /* 0x000fe2000c0018ff */
[----:B------:R-:W-:Y:S01]  /*1a40*/  UMOV UR12, UR6 ;  /* 0x00000006000c7c82 */ /* 0x000fe20008000000 */
[----:B------:R-:W-:Y:S01]  /*1a50*/  UMOV UR13, 0xc0000010 ;  /* 0xc0000010000d7882 */ /* 0x000fe20000000000 */
[----:B------:R-:W-:Y:S01]  /*1a60*/  UMOV UR16, UR12 ;  /* 0x0000000c00107c82 */ /* 0x000fe20008000000 */
[----:B------:R-:W-:Y:S01]  /*1a70*/  UMOV UR17, UR13 ;  /* 0x0000000d00117c82 */ /* 0x000fe20008000000 */
[----:B------:R-:W-:Y:S01]  /*1a80*/  UMOV UR8, UR12 ;  /* 0x0000000c00087c82 */ /* 0x000fe20008000000 */
[----:B------:R-:W-:Y:S01]  /*1a90*/  UMOV UR9, UR13 ;  /* 0x0000000d00097c82 */ /* 0x000fe20008000000 */
[----:B------:R-:W-:Y:S02]  /*1aa0*/  WARPGROUP.DEPBAR.LE gsb0, 0x0 ;  /* 0x00008000000079c5 */ /* 0x000fe40000010000 */
[----:B------:R-:W-:-:S06]  /*1ab0*/  WARPGROUP.ARRIVE ;  /* 0x00000000000079c5 */ /* 0x000fcc0000000000 */
[----:B------:R-:W-:Y:S03]  /*1ac0*/  HGMMA.64x16x16.F32.BF16 R24, gdesc[UR12], RZ, !UPT, gsb0 ;  /* 0x002000000c1879f0 */ /* 0x000fe6000c0018ff */
[----:B------:R-:W-:Y:S02]  /*1ad0*/  WARPGROUP.DEPBAR.LE gsb0, 0x0 ;  /* 0x00008000000079c5 */ /* 0x000fe40000010000 */
[----:B------:R-:W-:-:S06]  /*1ae0*/  WARPGROUP.ARRIVE ;  /* 0x00000000000079c5 */ /* 0x000fcc0000000000 */
[----:B------:R-:W-:Y:S03]  /*1af0*/  HGMMA.64x16x16.F32.BF16 R40, gdesc[UR16], RZ, !UPT, gsb0 ;  /* 0x00200000102879f0 */ /* 0x000fe6000c0018ff */
[----:B------:R-:W-:Y:S02]  /*1b00*/  WARPGROUP.DEPBAR.LE gsb0, 0x0 ;  /* 0x00008000000079c5 */ /* 0x000fe40000010000 */
[----:B------:R-:W-:-:S06]  /*1b10*/  WARPGROUP.ARRIVE ;  /* 0x00000000000079c5 */ /* 0x000fcc0000000000 */
[----:B------:R-:W-:Y:S03]  /*1b20*/  HGMMA.64x16x16.F32.BF16 R56, gdesc[UR8], RZ, !UPT, gsb0 ;  /* 0x00200000083879f0 */ /* 0x000fe6000c0018ff */
[----:B------:R-:W-:Y:S02]  /*1b30*/  WARPGROUP.DEPBAR.LE gsb0, 0x0 ;  /* 0x00008000000079c5 */ /* 0x000fe40000010000 */
[----:B------:R-:W-:Y:S05]  /*1b40*/  @!P1 BRA `(.L_x_23) ;  /* 0x0000000400309947 */ /* 0x000fea0003800000 */
[----:B------:R-:W-:Y:S01]  /*1b50*/  UIADD3 UR6, UR39, 0x1, URZ ;  /* 0x0000000127067890 */ /* 0x000fe2000fffe03f */
[----:B------:R-:W-:Y:S02]  /*1b60*/  IMAD.MOV.U32 R3, RZ, RZ, R0 ;  /* 0x000000ffff037224 */ /* 0x000fe400078e0000 */
[----:B01----:R-:W-:Y:S01]  /*1b70*/  IMAD.U32 R4, RZ, RZ, UR39 ;  /* 0x00000027ff047e24 */ /* 0x003fe2000f8e00ff */
[----:B------:R-:W-:-:S04]  /*1b80*/  UISETP.NE.AND UP0, UPT, UR6, 0x1e, UPT ;  /* 0x0000001e0600788c */ /* 0x000fc8000bf05270 */
[----:B------:R-:W-:Y:S02]  /*1b90*/  USEL UR7, URZ, 0x1, UP0 ;  /* 0x000000013f077887 */ /* 0x000fe40008000000 */
[----:B------:R-:W-:Y:S02]  /*1ba0*/  USEL UR6, UR6, URZ, UP0 ;  /* 0x0000003f06067287 */ /* 0x000fe40008000000 */
[----:B------:R-:W-:-:S06]  /*1bb0*/  ULOP3.LUT UR7, UR38, UR7, URZ, 0x3c, !UPT ;  /* 0x0000000726077292 */ /* 0x000fcc000f8e3c3f */
[----:B------:R-:W-:-:S07]  /*1bc0*/  IMAD.U32 R7, RZ, RZ, UR7 ;  /* 0x00000007ff077e24 */ /* 0x000fce000f8e00ff */
.L_x_30:
[----:B------:R-:W-:Y:S05]  /*1bd0*/  @!P0 BRA `(.L_x_24) ;  /* 0x0000000000048947 */ /* 0x000fea0003800000 */
[----:B------:R-:W-:Y:S01]  /*1be0*/  BPT.TRAP 0x1 ;  /* 0x000000040000795c */ /* 0x000fe20000300000 */
.L_x_24:
[----:B------:R-:W-:Y:S01]  /*1bf0*/  ULEA UR7, UR6, UR41, 0x3 ;  /* 0x0000002906077291 */ /* 0x000fe2000f8e183f */
[----:B------:R-:W-:-:S08]  /*1c00*/  SHF.L.U32 R5, R7, 0x1f, RZ ;  /* 0x0000001f07057819 */ /* 0x000fd000000006ff */
[----:B------:R0:W1:Y:S01]  /*1c10*/  SYNCS.PHASECHK.TRANS64.TRYWAIT P1, [UR7], R5 ;  /* 0x00000005ff0075a7 */ /* 0x0000620008020147 */
[----:B------:R-:W-:Y:S05]  /*1c20*/  @!P0 BRA `(.L_x_25) ;  /* 0x0000000000048947 */ /* 0x000fea0003800000 */
[----:B------:R-:W-:Y:S01]  /*1c30*/  BPT.TRAP 0x1 ;  /* 0x000000040000795c */ /* 0x000fe20000300000 */
.L_x_25:
[----:B-1----:R-:W-:Y:S05]  /*1c40*/  @P1 BRA `(.L_x_26) ;  /* 0x0000000000081947 */ /* 0x002fea0003800000 */
[----:B------:R-:W1:Y:S02]  /*1c50*/  SYNCS.PHASECHK.TRANS64.TRYWAIT P1, [UR7], R5 ;  /* 0x00000005ff0075a7 */ /* 0x000e640008020147 */
[----:B-1----:R-:W-:Y:S05]  /*1c60*/  @!P1 BRA `(.L_x_27) ;  /* 0x0000006400649947 */ /* 0x002fea0003800000 */
.L_x_26:
[----:B------:R-:W-:Y:S01]  /*1c70*/  UIMAD UR8, UR6, 0x180, UR4 ;  /* 0x00000180060878a4 */ /* 0x000fe2000f8e0204 */
[----:B------:R-:W-:Y:S01]  /*1c80*/  WARPGROUP.ARRIVE ;  /* 0x00000000000079c5 */ /* 0x000fe20000000000 */
[----:B------:R-:W-:Y:S01]  /*1c90*/  UIMAD UR10, UR6, 0x60, UR5 ;  /* 0x00000060060a78a4 */ /* 0x000fe2000f8e0205 */
[----:B------:R-:W-:Y:S01]  /*1ca0*/  UMOV UR9, 0xc0000010 ;  /* 0xc000001000097882 */ /* 0x000fe20000000000 */
[----:B------:R-:W-:Y:S02]  /*1cb0*/  UMOV UR11, 0xc0000010 ;  /* 0xc0000010000b7882 */ /* 0x000fe40000000000 */
[----:B------:R-:W-:Y:S01]  /*1cc0*/  UIADD3 UR14, UR10, 0x20, URZ ;  /* 0x000000200a0e7890 */ /* 0x000fe2000fffe03f */
[----:B------:R-:W-:Y:S01]  /*1cd0*/  UMOV UR12, UR8 ;  /* 0x00000008000c7c82 */ /* 0x000fe20008000000 */
[----:B------:R-:W-:Y:S01]  /*1ce0*/  UMOV UR13, UR9 ;  /* 0x00000009000d7c82 */ /* 0x000fe20008000000 */
[----:B------:R-:W-:Y:S02]  /*1cf0*/  UMOV UR15, 0xc0000010 ;  /* 0xc0000010000f7882 */ /* 0x000fe40000000000 */
[----:B------:R-:W-:Y:S01]  /*1d00*/  HGMMA.64x16x16.F32.BF16 R64, gdesc[UR8], R64, gsb0 ;  /* 0x00200000084079f0 */ /* 0x000fe20008001840 */
[----:B------:R-:W-:Y:S01]  /*1d10*/  UIADD3 UR18, UR10, 0x40, URZ ;  /* 0x000000400a127890 */ /* 0x000fe2000fffe03f */
[----:B------:R-:W-:Y:S01]  /*1d20*/  UMOV UR16, UR8 ;  /* 0x0000000800107c82 */ /* 0x000fe20008000000 */
[----:B------:R-:W-:Y:S01]  /*1d30*/  UMOV UR17, UR9 ;  /* 0x0000000900117c82 */ /* 0x000fe20008000000 */
[----:B------:R-:W-:Y:S01]  /*1d40*/  UMOV UR19, 0xc0000010 ;  /* 0xc000001000137882 */ /* 0x000fe20000000000 */
[----:B------:R-:W-:Y:S01]  /*1d50*/  UIADD3 UR7, UR8, 0x100, URZ ;  /* 0x0000010008077890 */ /* 0x000fe2000fffe03f */
[----:B------:R-:W-:-:S02]  /*1d60*/  WARPGROUP.DEPBAR.LE gsb0, 0x0 ;  /* 0x00008000000079c5 */ /* 0x000fc40000010000 */
[----:B------:R-:W-:-:S06]  /*1d70*/  WARPGROUP.ARRIVE ;  /* 0x00000000000079c5 */ /* 0x000fcc0000000000 */
[----:B------:R-:W-:Y:S03]  /*1d80*/  HGMMA.64x16x16.F32.BF16 R48, gdesc[UR12], R48, gsb0 ;  /* 0x002000000c3079f0 */ /* 0x000fe60008001830 */
[----:B------:R-:W-:Y:S02]  /*1d90*/  WARPGROUP.DEPBAR.LE gsb0, 0x0 ;  /* 0x00008000000079c5 */ /* 0x000fe40000010000 */
[----:B------:R-:W-:-:S06]  /*1da0*/  WARPGROUP.ARRIVE ;  /* 0x00000000000079c5 */ /* 0x000fcc0000000000 */
[----:B------:R-:W-:Y:S01]  /*1db0*/  HGMMA.64x16x16.F32.BF16 R32, gdesc[UR16], R32, gsb0 ;  /* 0x00200000102079f0 */ /* 0x000fe20008001820 */
        /* <DEDUP_REMOVED lines=8> */
[----:B------:R-:W-:Y:S03]  /*1e40*/  HGMMA.64x16x16.F32.BF16 R24, gdesc[UR16], R24, gsb0 ;  /* 0x00200000101879f0 */ /* 0x000fe60008001818 */
[----:B------:R-:W-:Y:S02]  /*1e50*/  WARPGROUP.DEPBAR.LE gsb0, 0x0 ;  /* 0x00008000000079c5 */ /* 0x000fe40000010000 */
[----:B------:R-:W-:-:S06]  /*1e60*/  WARPGROUP.ARRIVE ;  /* 0x00000000000079c5 */ /* 0x000fcc0000000000 */
[----:B------:R-:W-:Y:S03]  /*1e70*/  HGMMA.64x16x16.F32.BF16 R40, gdesc[UR12], R40, gsb0 ;  /* 0x002000000c2879f0 */ /* 0x000fe60008001828 */
[----:B------:R-:W-:Y:S02]  /*1e80*/  WARPGROUP.DEPBAR.LE gsb0, 0x0 ;  /* 0x00008000000079c5 */ /* 0x000fe40000010000 */
[----:B------:R-:W-:-:S06]  /*1e90*/  WARPGROUP.ARRIVE ;  /* 0x00000000000079c5 */ /* 0x000fcc0000000000 */
[----:B------:R-:W-:Y:S03]  /*1ea0*/  HGMMA.64x16x16.F32.BF16 R56, gdesc[UR8], R56, gsb0 ;  /* 0x00200000083879f0 */ /* 0x000fe60008001838 */
[----:B------:R-:W-:Y:S02]  /*1eb0*/  WARPGROUP.DEPBAR.LE gsb0, 0x0 ;  /* 0x00008000000079c5 */ /* 0x000fe40000010000 */
[----:B------:R-:W-:Y:S05]  /*1ec0*/  @!P0 BRA `(.L_x_28) ;  /* 0x0000000000048947 */ /* 0x000fea0003800000 */
[----:B------:R-:W-:Y:S01]  /*1ed0*/  BPT.TRAP 0x1 ;  /* 0x000000040000795c */ /* 0x000fe20000300000 */
.L_x_28:
[----:B------:R-:W-:-:S13]  /*1ee0*/  ISETP.NE.AND P1, PT, R23, RZ, PT ;  /* 0x000000ff1700720c */ /* 0x000fda0003f25270 */
[----:B01----:R-:W-:-:S05]  /*1ef0*/  @P1 LEA R5, R4, UR41, 0x3 ;  /* 0x0000002904051c11 */ /* 0x003fca000f8e18ff */
[----:B------:R-:W-:-:S05]  /*1f00*/  @P1 VIADD R5, R5, 0xf0 ;  /* 0x000000f005051836 */ /* 0x000fca0000000000 */
[----:B------:R-:W-:-:S04]  /*1f10*/  @P1 PRMT R5, R22, 0x654, R5 ;  /* 0x0000065416051816 */ /* 0x000fc80000000005 */
[----:B------:R0:W-:Y:S01]  /*1f20*/  @P1 SYNCS.ARRIVE.TRANS64.RED.A1T0 RZ, [R5+URZ], RZ ;  /* 0x000000ff05ff19a7 */ /* 0x0001e2000810043f */
[----:B------:R-:W-:-:S13]  /*1f30*/  ISETP.GT.U32.AND P1, PT, R19, 0x1, PT ;  /* 0x000000011300780c */ /* 0x000fda0003f24070 */
[----:B0-----:R-:W-:Y:S05]  /*1f40*/  @P1 BRA `(.L_x_29) ;  /* 0x0000000000041947 */ /* 0x001fea0003800000 */
[----:B------:R-:W-:Y:S01]  /*1f50*/  BPT.TRAP 0x1 ;  /* 0x000000040000795c */ /* 0x000fe20000300000 */
.L_x_29:
[----:B------:R-:W-:Y:S01]  /*1f60*/  UIADD3 UR6, UR6, 0x1, URZ ;  /* 0x0000000106067890 */ /* 0x000fe2000fffe03f */
[C---:B------:R-:W-:Y:S01]  /*1f70*/  ISETP.GT.AND P2, PT, R3.reuse, 0x1, PT ;  /* 0x000000010300780c */ /* 0x040fe20003f44270 */
[----:B------:R-:W-:Y:S02]  /*1f80*/  VIADD R4, R4, 0x1 ;  /* 0x0000000104047836 */ /* 0x000fe40000000000 */
[----:B------:R-:W-:Y:S01]  /*1f90*/  UISETP.NE.AND UP0, UPT, UR6, 0x1e, UPT ;  /* 0x0000001e0600788c */ /* 0x000fe2000bf05270 */
[----:B------:R-:W-:Y:S02]  /*1fa0*/  VIADD R3, R3, 0xffffffff ;  /* 0xffffffff03037836 */ /* 0x000fe40000000000 */
[C---:B------:R-:W-:Y:S01]  /*1fb0*/  ISETP.NE.AND P1, PT, R4.reuse, 0x1e, PT ;  /* 0x0000001e0400780c */ /* 0x040fe20003f25270 */
[----:B------:R-:W-:Y:S02]  /*1fc0*/  USEL UR7, URZ, 0x1, UP0 ;  /* 0x000000013f077887 */ /* 0x000fe40008000000 */
[----:B------:R-:W-:Y:S01]  /*1fd0*/  USEL UR6, UR6, URZ, UP0 ;  /* 0x0000003f06067287 */ /* 0x000fe20008000000 */
[----:B------:R-:W-:-:S03]  /*1fe0*/  SEL R4, R4, RZ, P1 ;  /* 0x000000ff04047207 */ /* 0x000fc60000800000 */
[----:B------:R-:W-:Y:S01]  /*1ff0*/  LOP3.LUT R7, R7, UR7, RZ, 0x3c, !PT ;  /* 0x0000000707077c12 */ /* 0x000fe2000f8e3cff */
[----:B------:R-:W-:Y:S07]  /*2000*/  @P2 BRA `(.L_x_30) ;  /* 0xfffffff800f02947 */ /* 0x000fee000383ffff */
.L_x_23:
[----:B------:R-:W2:Y:S02]  /*2010*/  LDC R3, c[0x0][0x28c] ;  /* 0x0000a300ff037b82 */ /* 0x000ea40000000800 */
[----:B--2---:R-:W-:-:S13]  /*2020*/  ISETP.GE.AND P1, PT, R3, 0x1, PT ;  /* 0x000000010300780c */ /* 0x004fda0003f26270 */
[----:B------:R-:W-:Y:S05]  /*2030*/  @!P1 BRA `(.L_x_31) ;  /* 0x0000000000389947 */ /* 0x000fea0003800000 */
[----:B------:R-:W-:Y:S05]  /*2040*/  @!P0 BRA `(.L_x_32) ;  /* 0x0000000000048947 */ /* 0x000fea0003800000 */
[----:B------:R-:W-:Y:S01]  /*2050*/  BPT.TRAP 0x1 ;  /* 0x000000040000795c */ /* 0x000fe20000300000 */
.L_x_32:
[----:B------:R-:W-:-:S13]  /*2060*/  ISETP.NE.AND P0, PT, R23, RZ, PT ;  /* 0x000000ff1700720c */ /* 0x000fda0003f05270 */
[----:B------:R-:W-:-:S04]  /*2070*/  @P0 VIADD R0, R0, UR39 ;  /* 0x0000002700000c36 */ /* 0x000fc80008000000 */
[----:B01----:R-:W-:-:S05]  /*2080*/  @P0 IMAD.WIDE.U32 R4, R0, -0x77777777, RZ ;  /* 0x8888888900040825 */ /* 0x003fca00078e00ff */
[----:B------:R-:W-:-:S05]  /*2090*/  @P0 SHF.R.U32.HI R5, RZ, 0x4, R5 ;  /* 0x00000004ff050819 */ /* 0x000fca0000011605 */
[----:B------:R-:W-:-:S05]  /*20a0*/  @P0 IMAD R0, R5, -0x1e, R0 ;  /* 0xffffffe205000824 */ /* 0x000fca00078e0200 */
[----:B------:R-:W-:-:S05]  /*20b0*/  @P0 LEA R0, R0, UR41, 0x3 ;  /* 0x0000002900000c11 */ /* 0x000fca000f8e18ff */
[----:B------:R-:W-:-:S05]  /*20c0*/  @P0 VIADD R3, R0, 0xf0 ;  /* 0x000000f000030836 */ /* 0x000fca0000000000 */
[----:B------:R-:W-:-:S04]  /*20d0*/  @P0 PRMT R3, R22, 0x654, R3 ;  /* 0x0000065416030816 */ /* 0x000fc80000000003 */
[----:B------:R2:W-:Y:S01]  /*20e0*/  @P0 SYNCS.ARRIVE.TRANS64.RED.A1T0 RZ, [R3+URZ], RZ ;  /* 0x000000ff03ff09a7 */ /* 0x0005e2000810043f */
[----:B------:R-:W-:-:S13]  /*20f0*/  ISETP.GT.U32.AND P0, PT, R19, 0x1, PT ;  /* 0x000000011300780c */ /* 0x000fda0003f04070 */
[----:B--2---:R-:W-:Y:S05]  /*2100*/  @P0 BRA `(.L_x_31) ;  /* 0x0000000000040947 */ /* 0x004fea0003800000 */
[----:B------:R-:W-:Y:S01]  /*2110*/  BPT.TRAP 0x1 ;  /* 0x000000040000795c */ /* 0x000fe20000300000 */
.L_x_31:
[--C-:B------:R-:W-:Y:S01]  /*2120*/  SHF.R.U32.HI R0, RZ, 0x2, R18.reuse ;  /* 0x00000002ff007819 */ /* 0x100fe20000011612 */
[----:B------:R-:W2:Y:S01]  /*2130*/  LDC R7, c[0x0][0x288] ;  /* 0x0000a200ff077b82 */ /* 0x000ea20000000800 */
[----:B01----:R-:W-:Y:S01]  /*2140*/  SHF.R.U32.HI R5, RZ, 0x7, R18 ;  /* 0x00000007ff057819 */ /* 0x003fe20000011612 */
[----:B------:R-:W-:Y:S01]  /*2150*/  UIADD3 UR39, UR40, UR39, URZ ;  /* 0x0000002728277290 */ /* 0x000fe2000fffe03f */
[----:B------:R-:W-:Y:S01]  /*2160*/  LOP3.LUT R3, R0, 0x7, RZ, 0xc0, !PT ;  /* 0x0000000700037812 */ /* 0x000fe200078ec0ff */
[C---:B------:R-:W-:Y:S01]  /*2170*/  IMAD.SHL.U32 R10, R18.reuse, 0x2, RZ ;  /* 0x00000002120a7824 */ /* 0x040fe200078e00ff */
[----:B------:R-:W-:Y:S01]  /*2180*/  LOP3.LUT R0, R5, 0x1, RZ, 0xc0, !PT ;  /* 0x0000000105007812 */ /* 0x000fe200078ec0ff */
[----:B------:R-:W-:Y:S01]  /*2190*/  UISETP.GT.U32.AND UP0, UPT, UR39, 0x1d, UPT ;  /* 0x0000001d2700788c */ /* 0x000fe2000bf04070 */
[----:B------:R-:W-:Y:S01]  /*21a0*/  LOP3.LUT R4, R18, 0x60, RZ, 0xc0, !PT ;  /* 0x0000006012047812 */ /* 0x000fe200078ec0ff */
[----:B------:R-:W-:Y:S01]  /*21b0*/  ULDC UR7, c[0x0][0x284] ;  /* 0x0000a10000077ab9 */ /* 0x000fe20000000800 */
[----:B------:R-:W-:Y:S01]  /*21c0*/  UISETP.GE.U32.AND UP1, UPT, UR40, 0x1e, UPT ;  /* 0x0000001e2800788c */ /* 0x000fe2000bf26070 */
[----:B------:R-:W-:Y:S01]  /*21d0*/  IMAD.SHL.U32 R6, R0, 0x40, RZ ;  /* 0x0000004000067824 */ /* 0x000fe200078e00ff */
[----:B------:R-:W-:Y:S01]  /*21e0*/  SHF.R.U32.HI R4, RZ, 0x1, R4 ;  /* 0x00000001ff047819 */ /* 0x000fe20000011604 */
[----:B------:R-:W-:Y:S01]  /*21f0*/  UISETP.LT.U32.AND UP0, UPT, UR40, 0x1e, UP0 ;  /* 0x0000001e2800788c */ /* 0x000fe20008701070 */
[----:B------:R-:W-:Y:S01]  /*2200*/  SHF.R.S32.HI R13, RZ, 0x1f, R73 ;  /* 0x0000001fff0d7819 */ /* 0x000fe20000011449 */
[----:B------:R-:W-:Y:S01]  /*2210*/  UIMAD.WIDE.U32 UR4, UR39, -0x77777777, URZ ;  /* 0x88888889270478a5 */ /* 0x000fe2000f8e003f */
[-CC-:B------:R-:W-:Y:S01]  /*2220*/  IADD3 R5, RZ, -R4.reuse, -R3.reuse ;  /* 0x80000004ff057210 */ /* 0x180fe20007ffe803 */
[----:B------:R-:W-:Y:S01]  /*2230*/  USEL UR6, URZ, 0x1, !UP0 ;  /* 0x000000013f067887 */ /* 0x000fe2000c000000 */
[----:B------:R-:W-:Y:S01]  /*2240*/  LOP3.LUT R3, R6, 0x40, R3, 0xe2, !PT ;  /* 0x0000004006037812 */ /* 0x000fe200078ee203 */
[----:B------:R-:W-:Y:S01]  /*2250*/  ULDC.64 UR8, c[0x0][0x5d0] ;  /* 0x0001740000087ab9 */ /* 0x000fe20000000a00 */
[----:B------:R-:W-:Y:S01]  /*2260*/  USHF.R.U32.HI UR4, URZ, 0x4, UR5 ;  /* 0x000000043f047899 */ /* 0x000fe20008011605 */
[----:B------:R-:W-:Y:S01]  /*2270*/  IMAD R6, R0, -0x40, R5 ;  /* 0xffffffc000067824 */ /* 0x000fe200078e0205 */
[----:B------:R-:W-:Y:S01]  /*2280*/  LOP3.LUT R76, R3, R4, RZ, 0xfc, !PT ;  /* 0x00000004034c7212 */ /* 0x000fe200078efcff */
[----:B------:R-:W-:Y:S01]  /*2290*/  IMAD R3, R77, 0x30, RZ ;  /* 0x000000304d037824 */ /* 0x000fe200078e02ff */
[----:B------:R-:W-:Y:S01]  /*22a0*/  LOP3.LUT R0, R18, 0x3, RZ, 0xc0, !PT ;  /* 0x0000000312007812 */ /* 0x000fe200078ec0ff */
[----:B------:R-:W-:Y:S01]  /*22b0*/  ULOP3.LUT UR38, UR38, UR6, URZ, 0x3c, !UPT ;  /* 0x0000000626267292 */ /* 0x000fe2000f8e3c3f */
[----:B------:R-:W-:Y:S01]  /*22c0*/  IMAD.MOV.U32 R77, RZ, RZ, RZ ;  /* 0x000000ffff4d7224 */ /* 0x000fe200078e00ff */
[----:B------:R-:W-:Y:S01]  /*22d0*/  UIMAD UR39, UR4, -0x1e, UR39 ;  /* 0xffffffe2042778a4 */ /* 0x000fe2000f8e0227 */
[C---:B--2---:R-:W-:Y:S01]  /*22e0*/  ISETP.GE.AND P0, PT, R3.reuse, R7, PT ;  /* 0x000000070300720c */ /* 0x044fe20003f06270 */
[----:B------:R-:W-:Y:S01]  /*22f0*/  IMAD R8, R0, -0x2, R7 ;  /* 0xfffffffe00087824 */ /* 0x000fe200078e0207 */
[----:B------:R-:W-:Y:S01]  /*2300*/  LOP3.LUT R10, R3, 0x6, R10, 0xf8, !PT ;  /* 0x00000006030a7812 */ /* 0x000fe200078ef80a */
[----:B------:R-:W-:Y:S01]  /*2310*/  IMAD R7, R79, 0xc0, RZ ;  /* 0x000000c04f077824 */ /* 0x000fe200078e02ff */
[----:B------:R-:W-:Y:S01]  /*2320*/  @UP1 ULOP3.LUT UR38, UR38, 0x1, UR4, 0x78, !UPT ;  /* 0x0000000126261892 */ /* 0x000fe2000f8e7804 */
[----:B------:R-:W-:Y:S01]  /*2330*/  IMAD R0, R13, UR8, RZ ;  /* 0x000000080d007c24 */ /* 0x000fe2000f8e02ff */
[----:B------:R-:W-:Y:S01]  /*2340*/  SHF.R.S32.HI R11, RZ, 0x1f, R10 ;  /* 0x0000001fff0b7819 */ /* 0x000fe2000001140a */
[----:B------:R-:W-:Y:S01]  /*2350*/  IMAD.WIDE R76, R79, 0xc0, R76 ;  /* 0x000000c04f4c7825 */ /* 0x000fe200078e024c */
[----:B------:R-:W-:-:S03]  /*2360*/  ISETP.GE.OR P0, PT, R7, UR7, P0 ;  /* 0x0000000707007c0c */ /* 0x000fc60008706670 */
[----:B------:R-:W-:Y:S01]  /*2370*/  IMAD R9, R73, UR9, R0 ;  /* 0x0000000949097c24 */ /* 0x000fe2000f8e0200 */
[----:B------:R-:W-:Y:S01]  /*2380*/  IADD3 R0, -R7, UR7, R6 ;  /* 0x0000000707007c10 */ /* 0x000fe2000fffe106 */
[----:B------:R-:W-:-:S04]  /*2390*/  IMAD.WIDE.U32 R4, R73, UR8, R10 ;  /* 0x0000000849047c25 */ /* 0x000fc8000f8e000a */
[----:B------:R-:W-:Y:S02]  /*23a0*/  IMAD.IADD R6, R8, 0x1, -R3 ;  /* 0x0000000108067824 */ /* 0x000fe400078e0a03 */
[----:B------:R-:W-:Y:S02]  /*23b0*/  IMAD.IADD R9, R5, 0x1, R9 ;  /* 0x0000000105097824 */ /* 0x000fe400078e0209 */
[----:B------:R-:W-:Y:S02]  /*23c0*/  IMAD.MOV.U32 R3, RZ, RZ, -0x1 ;  /* 0xffffffffff037424 */ /* 0x000fe400078e00ff */
[----:B------:R-:W-:Y:S01]  /*23d0*/  IMAD.MOV.U32 R8, RZ, RZ, R4 ;  /* 0x000000ffff087224 */ /* 0x000fe200078e0004 */
[----:B------:R-:W-:Y:S06]  /*23e0*/  @P0 BRA `(.L_x_33) ;  /* 0x0000003000b80947 */ /* 0x000fec0003800000 */
[----:B------:R-:W0:Y:S01]  /*23f0*/  LDC.64 R4, c[0x0][0x5c8] ;  /* 0x00017200ff047b82 */ /* 0x000e220000000a00 */
[----:B-----5:R-:W-:Y:S01]  /*2400*/  FSETP.NEU.AND P2, PT, R74, RZ, PT ;  /* 0x000000ff4a00720b */ /* 0x020fe20003f4d000 */
[----:B------:R-:W-:Y:S01]  /*2410*/  BSSY B0, `(.L_x_33) ;  /* 0x000032b000007945 */ /* 0x000fe20003800000 */
[----:B------:R-:W-:-:S04]  /*2420*/  ISETP.GT.AND P0, PT, R6, RZ, PT ;  /* 0x000000ff0600720c */ /* 0x000fc80003f04270 */
[----:B------:R-:W-:Y:S01]  /*2430*/  ISETP.GT.AND P1, PT, R0, RZ, P0 ;  /* 0x000000ff0000720c */ /* 0x000fe20000724270 */
[-C--:B0-----:R-:W-:Y:S02]  /*2440*/  IMAD R7, R77, R4.reuse, RZ ;  /* 0x000000044d077224 */ /* 0x081fe400078e02ff */
[----:B------:R-:W-:-:S04]  /*2450*/  IMAD.WIDE.U32 R82, R76, R4, R8 ;  /* 0x000000044c527225 */ /* 0x000fc800078e0008 */
[----:B------:R-:W-:-:S04]  /*2460*/  IMAD R7, R76, R5, R7 ;  /* 0x000000054c077224 */ /* 0x000fc800078e0207 */
[----:B------:R-:W-:Y:S01]  /*2470*/  IMAD.IADD R89, R83, 0x1, R7 ;  /* 0x0000000153597824 */ /* 0x000fe200078e0207 */
[----:B------:R-:W-:Y:S06]  /*2480*/  @!P2 BRA `(.L_x_34) ;  /* 0x000000240004a947 */ /* 0x000fec0003800000 */
[----:B------:R-:W0:Y:S01]  /*2490*/  LDC.64 R20, c[0x0][0x5b8] ;  /* 0x00016e00ff147b82 */ /* 0x000e220000000a00 */
[----:B------:R-:W-:-:S07]  /*24a0*/  ULDC.64 UR4, c[0x0][0x5c0] ;  /* 0x0001700000047ab9 */ /* 0x000fce0000000a00 */
[----:B------:R-:W1:Y:S08]  /*24b0*/  LDC.64 R80, c[0x0][0x5b0] ;  /* 0x00016c00ff507b82 */ /* 0x000e700000000a00 */
[----:B------:R-:W2:Y:S01]  /*24c0*/  LDC.64 R14, c[0x0][0x5a8] ;  /* 0x00016a00ff0e7b82 */ /* 0x000ea20000000a00 */
[-C--:B0-----:R-:W-:Y:S02]  /*24d0*/  IMAD R8, R13, R20.reuse, RZ ;  /* 0x000000140d087224 */ /* 0x081fe400078e02ff */
[----:B------:R-:W-:-:S04]  /*24e0*/  IMAD.WIDE.U32 R86, R73, R20, R10 ;  /* 0x0000001449567225 */ /* 0x000fc800078e000a */
[----:B------:R-:W-:Y:S02]  /*24f0*/  IMAD R93, R73, R21, R8 ;  /* 0x00000015495d7224 */ /* 0x000fe400078e0208 */
[-C--:B-1----:R-:W-:Y:S02]  /*2500*/  IMAD R7, R77, R80.reuse, RZ ;  /* 0x000000504d077224 */ /* 0x082fe400078e02ff */
[----:B------:R-:W-:Y:S02]  /*2510*/  IMAD.IADD R85, R87, 0x1, R93 ;  /* 0x0000000157557824 */ /* 0x000fe400078e025d */
[----:B------:R-:W-:Y:S02]  /*2520*/  IMAD.MOV.U32 R84, RZ, RZ, R86 ;  /* 0x000000ffff547224 */ /* 0x000fe400078e0056 */
[C---:B------:R-:W-:Y:S02]  /*2530*/  IMAD R95, R76.reuse, R81, R7 ;  /* 0x000000514c5f7224 */ /* 0x040fe400078e0207 */
[----:B------:R-:W-:-:S04]  /*2540*/  IMAD.WIDE.U32 R8, R76, R80, R84 ;  /* 0x000000504c087225 */ /* 0x000fc800078e0054 */
[----:B------:R-:W-:Y:S01]  /*2550*/  IMAD.IADD R7, R9, 0x1, R95 ;  /* 0x0000000109077824 */ /* 0x000fe200078e025f */
[----:B--2---:R-:W-:-:S04]  /*2560*/  LEA R12, P2, R8, R14, 0x1 ;  /* 0x0000000e080c7211 */ /* 0x004fc800078408ff */
[----:B------:R-:W-:-:S05]  /*2570*/  LEA.HI.X R13, R8, R15, R7, 0x1, P2 ;  /* 0x0000000f080d7211 */ /* 0x000fca00010f0c07 */
[----:B------:R0:W2:Y:S01]  /*2580*/  @P1 LDG.E.LTC128B.U16 R7, desc[UR36][R12.64] ;  /* 0x000000240c071981 */ /* 0x0000a2000c1e1520 */
[----:B------:R-:W-:Y:S01]  /*2590*/  LEA R8, P2, R82, UR4, 0x1 ;  /* 0x0000000452087c11 */ /* 0x000fe2000f8408ff */
[----:B------:R-:W-:Y:S01]  /*25a0*/  IMAD.WIDE.U32 R78, R76, R80, R10 ;  /* 0x000000504c4e7225 */ /* 0x000fe200078e000a */
[----:B------:R-:W-:Y:S01]  /*25b0*/  ISETP.GT.AND P3, PT, R6, 0x1, PT ;  /* 0x000000010600780c */ /* 0x000fe20003f64270 */
[----:B------:R-:W-:Y:S01]  /*25c0*/  BSSY B1, `(.L_x_35) ;  /* 0x0000011000017945 */ /* 0x000fe20003800000 */
[----:B------:R-:W-:Y:S01]  /*25d0*/  SHF.L.U64.HI R83, R80, 0x3, R81 ;  /* 0x0000000350537819 */ /* 0x000fe20000010251 */
[----:B------:R-:W-:Y:S02]  /*25e0*/  IMAD.IADD R79, R95, 0x1, R79 ;  /* 0x000000015f4f7824 */ /* 0x000fe400078e024f */
[----:B------:R-:W-:-:S04]  /*25f0*/  IMAD.WIDE.U32 R78, R73, R20, R78 ;  /* 0x00000014494e7225 */ /* 0x000fc800078e004e */
[----:B0-----:R-:W-:Y:S01]  /*2600*/  IMAD.IADD R13, R93, 0x1, R79 ;  /* 0x000000015d0d7824 */ /* 0x001fe200078e024f */
[----:B------:R-:W-:-:S04]  /*2610*/  LEA R12, P4, R78, R14, 0x1 ;  /* 0x0000000e4e0c7211 */ /* 0x000fc800078808ff */
[----:B------:R-:W-:Y:S01]  /*2620*/  LEA.HI.X R13, R78, R15, R13, 0x1, P4 ;  /* 0x0000000f4e0d7211 */ /* 0x000fe200020f0c0d */
[----:B--2---:R-:W-:-:S04]  /*2630*/  IMAD.U32 R9, R7, 0x10000, RZ ;  /* 0x0001000007097824 */ /* 0x004fc800078e00ff */
[----:B------:R-:W-:-:S04]  /*2640*/  FMUL R9, R9, R74 ;  /* 0x0000004a09097220 */ /* 0x000fc80000400000 */
[----:B------:R-:W-:Y:S01]  /*2650*/  FFMA R64, R64, R72, R9 ;  /* 0x0000004840407223 */ /* 0x000fe20000000009 */
[----:B------:R-:W-:Y:S01]  /*2660*/  LEA.HI.X R9, R82, UR5, R89, 0x1, P2 ;  /* 0x0000000552097c11 */ /* 0x000fe200090f0c59 */
[----:B------:R-:W-:Y:S01]  /*2670*/  IMAD.SHL.U32 R82, R80, 0x8, RZ ;  /* 0x0000000850527824 */ /* 0x000fe200078e00ff */
[----:B------:R-:W-:Y:S02]  /*2680*/  ISETP.GT.AND P2, PT, R0, RZ, P3 ;  /* 0x000000ff0000720c */ /* 0x000fe40001f44270 */
[----:B------:R-:W-:-:S05]  /*2690*/  F2FP.BF16.F32.PACK_AB R64, RZ, R64 ;  /* 0x00000040ff40723e */ /* 0x000fca00000010ff */
[----:B------:R0:W-:Y:S06]  /*26a0*/  @P1 STG.E.U16 desc[UR36][R8.64], R64 ;  /* 0x0000004008001986 */ /* 0x0001ec000c101524 */
[----:B------:R-:W-:Y:S05]  /*26b0*/  @!P2 BRA `(.L_x_36) ;  /* 0x000000000004a947 */ /* 0x000fea0003800000 */
[----:B------:R1:W5:Y:S02]  /*26c0*/  LDG.E.LTC128B.U16 R7, desc[UR36][R12.64+0x2] ;  /* 0x000002240c077981 */ /* 0x000364000c1e1520 */
.L_x_36:
[----:B------:R-:W-:Y:S05]  /*26d0*/  BSYNC B1 ;  /* 0x0000000000017941 */ /* 0x000fea0003800000 */
.L_x_35:
[C---:B-----5:R-:W-:Y:S01]  /*26e0*/  IMAD.U32 R21, R7.reuse, 0x10000, RZ ;  /* 0x0001000007157824 */ /* 0x060fe200078e00ff */
[----:B------:R-:W-:Y:S01]  /*26f0*/  ISETP.GT.AND P1, PT, R0, 0x8, P0 ;  /* 0x000000080000780c */ /* 0x000fe20000724270 */
[----:B------:R-:W-:Y:S01]  /*2700*/  IMAD.WIDE.U32 R90, R76, R80, R82 ;  /* 0x000000504c5a7225 */ /* 0x000fe200078e0052 */
[----:B------:R-:W-:-:S03]  /*2710*/  PRMT R92, R7, 0x7610, R92 ;  /* 0x00007610075c7816 */ /* 0x000fc6000000005c */
[----:B0-----:R-:W-:Y:S01]  /*2720*/  FMUL R64, R21, R74 ;  /* 0x0000004a15407220 */ /* 0x001fe20000400000 */
[----:B------:R-:W-:Y:S01]  /*2730*/  IMAD.IADD R97, R95, 0x1, R91 ;  /* 0x000000015f617824 */ /* 0x000fe200078e025b */
[----:B------:R-:W-:Y:S02]  /*2740*/  IADD3 R21, P4, R86, R90, RZ ;  /* 0x0000005a56157210 */ /* 0x000fe40007f9e0ff */
[----:B------:R-:W-:-:S03]  /*2750*/  FFMA R65, R65, R72, R64 ;  /* 0x0000004841417223 */ /* 0x000fc60000000040 */
[----:B------:R-:W-:Y:S01]  /*2760*/  IMAD.X R78, R97, 0x1, R85, P4 ;  /* 0x00000001614e7824 */ /* 0x000fe200020e0655 */
[C---:B------:R-:W-:Y:S02]  /*2770*/  LEA R64, P4, R21.reuse, R14, 0x1 ;  /* 0x0000000e15407211 */ /* 0x040fe400078808ff */
[----:B------:R-:W-:Y:S02]  /*2780*/  F2FP.BF16.F32.PACK_AB R79, RZ, R65 ;  /* 0x00000041ff4f723e */ /* 0x000fe400000010ff */
[----:B------:R-:W-:-:S03]  /*2790*/  LEA.HI.X R65, R21, R15, R78, 0x1, P4 ;  /* 0x0000000f15417211 */ /* 0x000fc600020f0c4e */
[----:B------:R0:W-:Y:S04]  /*27a0*/  @P2 STG.E.U16 desc[UR36][R8.64+0x2], R79 ;  /* 0x0000024f08002986 */ /* 0x0001e8000c101524 */
[----:B------:R2:W3:Y:S01]  /*27b0*/  @P1 LDG.E.LTC128B.U16 R92, desc[UR36][R64.64] ;  /* 0x00000024405c1981 */ /* 0x0004e2000c1e1520 */
[----:B------:R-:W-:Y:S01]  /*27c0*/  IMAD.SHL.U32 R7, R4, 0x10, RZ ;  /* 0x0000001004077824 */ /* 0x000fe200078e00ff */
[----:B------:R-:W-:Y:S01]  /*27d0*/  IADD3 R88, P2, R10, R90, RZ ;  /* 0x0000005a0a587210 */ /* 0x000fe20007f5e0ff */
[----:B------:R-:W-:Y:S03]  /*27e0*/  BSSY B1, `(.L_x_37) ;  /* 0x0000011000017945 */ /* 0x000fe60003800000 */
[----:B------:R-:W-:Y:S01]  /*27f0*/  IADD3 R78, P4, R7, R8, RZ ;  /* 0x00000008074e7210 */ /* 0x000fe20007f9e0ff */
[----:B------:R-:W-:Y:S01]  /*2800*/  IMAD.X R89, R11, 0x1, R97, P2 ;  /* 0x000000010b597824 */ /* 0x000fe200010e0661 */
[----:B------:R-:W-:Y:S01]  /*2810*/  ISETP.GT.AND P2, PT, R0, 0x8, P3 ;  /* 0x000000080000780c */ /* 0x000fe20001f44270 */
[----:B------:R-:W-:-:S04]  /*2820*/  IMAD.WIDE.U32 R88, R73, R20, R88 ;  /* 0x0000001449587225 */ /* 0x000fc800078e0058 */
[----:B------:R-:W-:Y:S01]  /*2830*/  IMAD.IADD R89, R93, 0x1, R89 ;  /* 0x000000015d597824 */ /* 0x000fe200078e0259 */
[----:B--2---:R-:W-:-:S04]  /*2840*/  LEA R64, P5, R88, R14, 0x1 ;  /* 0x0000000e58407211 */ /* 0x004fc800078a08ff */
[----:B------:R-:W-:Y:S01]  /*2850*/  LEA.HI.X R65, R88, R15, R89, 0x1, P5 ;  /* 0x0000000f58417211 */ /* 0x000fe200028f0c59 */
[----:B---3--:R-:W-:-:S04]  /*2860*/  IMAD.U32 R21, R92, 0x10000, RZ ;  /* 0x000100005c157824 */ /* 0x008fc800078e00ff */
[----:B------:R-:W-:-:S04]  /*2870*/  FMUL R21, R21, R74 ;  /* 0x0000004a15157220 */ /* 0x000fc80000400000 */
[----:B------:R-:W-:Y:S01]  /*2880*/  FFMA R66, R66, R72, R21 ;  /* 0x0000004842427223 */ /* 0x000fe20000000015 */
[----:B------:R-:W-:-:S04]  /*2890*/  SHF.L.U64.HI R21, R4, 0x4, R5 ;  /* 0x0000000404157819 */ /* 0x000fc80000010205 */
[----:B------:R-:W-:Y:S01]  /*28a0*/  F2FP.BF16.F32.PACK_AB R66, RZ, R66 ;  /* 0x00000042ff42723e */ /* 0x000fe200000010ff */
[----:B0-----:R-:W-:-:S05]  /*28b0*/  IMAD.X R79, R21, 0x1, R9, P4 ;  /* 0x00000001154f7824 */ /* 0x001fca00020e0609 */
[----:B------:R0:W-:Y:S01]  /*28c0*/  @P1 STG.E.U16 desc[UR36][R78.64], R66 ;  /* 0x000000424e001986 */ /* 0x0001e2000c101524 */
[----:B------:R-:W-:Y:S05]  /*28d0*/  @!P2 BRA `(.L_x_38) ;  /* 0x000000000004a947 */ /* 0x000fea0003800000 */
[----:B------:R2:W5:Y:S02]  /*28e0*/  LDG.E.LTC128B.U16 R92, desc[UR36][R64.64+0x2] ;  /* 0x00000224405c7981 */ /* 0x000564000c1e1520 */
.L_x_38:
[----:B------:R-:W-:Y:S05]  /*28f0*/  BSYNC B1 ;  /* 0x0000000000017941 */ /* 0x000fea0003800000 */
.L_x_37:
[----:B-----5:R-:W-:Y:S01]  /*2900*/  IMAD.U32 R89, R92, 0x10000, RZ ;  /* 0x000100005c597824 */ /* 0x020fe200078e00ff */
[----:B------:R-:W-:Y:S01]  /*2910*/  ISETP.GT.AND P1, PT, R6, 0x8, PT ;  /* 0x000000080600780c */ /* 0x000fe20003f24270 */
[----:B------:R-:W-:Y:S01]  /*2920*/  BSSY B1, `(.L_x_39) ;  /* 0x000000c000017945 */ /* 0x000fe20003800000 */
[----:B------:R-:W-:Y:S02]  /*2930*/  IMAD R91, R81, 0x78, RZ ;  /* 0x00000078515b7824 */ /* 0x000fe400078e02ff */
[----:B0-----:R-:W-:Y:S01]  /*2940*/  FMUL R66, R89, R74 ;  /* 0x0000004a59427220 */ /* 0x001fe20000400000 */
[----:B------:R-:W-:-:S03]  /*2950*/  ISETP.GT.AND P4, PT, R0, RZ, P1 ;  /* 0x000000ff0000720c */ /* 0x000fc60000f84270 */
[----:B------:R-:W-:Y:S01]  /*2960*/  FFMA R66, R67, R72, R66 ;  /* 0x0000004843427223 */ /* 0x000fe20000000042 */
[----:B------:R-:W-:-:S04]  /*2970*/  IMAD.MOV.U32 R67, RZ, RZ, R97 ;  /* 0x000000ffff437224 */ /* 0x000fc800078e0061 */
[----:B------:R-:W-:-:S04]  /*2980*/  F2FP.BF16.F32.PACK_AB R66, RZ, R66 ;  /* 0x00000042ff42723e */ /* 0x000fc800000010ff */
[----:B------:R-:W-:Y:S01]  /*2990*/  PRMT R88, R66, 0x7610, R88 ;  /* 0x0000761042587816 */ /* 0x000fe20000000058 */
[----:B------:R-:W-:-:S04]  /*29a0*/  IMAD.MOV.U32 R66, RZ, RZ, R90 ;  /* 0x000000ffff427224 */ /* 0x000fc800078e005a */
[----:B------:R0:W-:Y:S01]  /*29b0*/  @P2 STG.E.U16 desc[UR36][R78.64+0x2], R88 ;  /* 0x000002584e002986 */ /* 0x0001e2000c101524 */
[----:B------:R-:W-:Y:S05]  /*29c0*/  @!P4 BRA `(.L_x_40) ;  /* 0x000000000004c947 */ /* 0x000fea0003800000 */
[----:B------:R3:W5:Y:S02]  /*29d0*/  LDG.E.LTC128B.U16 R92, desc[UR36][R12.64+0x10] ;  /* 0x000010240c5c7981 */ /* 0x000764000c1e1520 */
.L_x_40:
[----:B------:R-:W-:Y:S05]  /*29e0*/  BSYNC B1 ;  /* 0x0000000000017941 */ /* 0x000fea0003800000 */
.L_x_39:
[----:B-----5:R-:W-:Y:S01]  /*29f0*/  IMAD.U32 R81, R92, 0x10000, RZ ;  /* 0x000100005c517824 */ /* 0x020fe200078e00ff */
[----:B------:R-:W-:Y:S01]  /*2a00*/  BSSY B1, `(.L_x_41) ;  /* 0x000000d000017945 */ /* 0x000fe20003800000 */
[----:B------:R-:W-:-:S04]  /*2a10*/  IMAD.WIDE.U32 R66, R80, 0x78, R66 ;  /* 0x0000007850427825 */ /* 0x000fc800078e0042 */
[----:B------:R-:W-:Y:S01]  /*2a20*/  FMUL R81, R81, R74 ;  /* 0x0000004a51517220 */ /* 0x000fe20000400000 */
[----:B------:R-:W-:Y:S01]  /*2a30*/  IMAD.IADD R97, R67, 0x1, R91 ;  /* 0x0000000143617824 */ /* 0x000fe200078e025b */
[----:B0-----:R-:W-:Y:S02]  /*2a40*/  IADD3 R88, P2, P5, R86, R66, R82 ;  /* 0x0000004256587210 */ /* 0x001fe40007d5e052 */
[----:B------:R-:W-:Y:S02]  /*2a50*/  FFMA R81, R68, R72, R81 ;  /* 0x0000004844517223 */ /* 0x000fe40000000051 */
[----:B------:R-:W-:-:S03]  /*2a60*/  IADD3.X R89, R85, R97, R83, P2, P5 ;  /* 0x0000006155597210 */ /* 0x000fc600017ea453 */
[----:B------:R-:W-:Y:S02]  /*2a70*/  F2FP.BF16.F32.PACK_AB R81, RZ, R81 ;  /* 0x00000051ff51723e */ /* 0x000fe400000010ff */
[----:B------:R-:W-:-:S03]  /*2a80*/  ISETP.GT.AND P2, PT, R6, 0x9, PT ;  /* 0x000000090600780c */ /* 0x000fc60003f44270 */
[----:B------:R0:W-:Y:S01]  /*2a90*/  @P4 STG.E.U16 desc[UR36][R8.64+0x10], R81 ;  /* 0x0000105108004986 */ /* 0x0001e2000c101524 */
[----:B------:R-:W-:-:S13]  /*2aa0*/  ISETP.GT.AND P5, PT, R0, RZ, P2 ;  /* 0x000000ff0000720c */ /* 0x000fda00017a4270 */
[----:B0-----:R-:W-:Y:S05]  /*2ab0*/  @!P5 BRA `(.L_x_42) ;  /* 0x000000000004d947 */ /* 0x001fea0003800000 */
[----:B------:R0:W5:Y:S02]  /*2ac0*/  LDG.E.LTC128B.U16 R92, desc[UR36][R12.64+0x12] ;  /* 0x000012240c5c7981 */ /* 0x000164000c1e1520 */
.L_x_42:
[----:B------:R-:W-:Y:S05]  /*2ad0*/  BSYNC B1 ;  /* 0x0000000000017941 */ /* 0x000fea0003800000 */
.L_x_41:
[----:B-----5:R-:W-:Y:S01]  /*2ae0*/  IMAD.U32 R81, R92, 0x10000, RZ ;  /* 0x000100005c517824 */ /* 0x020fe200078e00ff */
[----:B------:R-:W-:Y:S01]  /*2af0*/  ISETP.GT.AND P4, PT, R0, 0x8, P1 ;  /* 0x000000080000780c */ /* 0x000fe20000f84270 */
[----:B------:R-:W-:Y:S02]  /*2b00*/  BSSY B1, `(.L_x_43) ;  /* 0x0000007000017945 */ /* 0x000fe40003800000 */
[----:B------:R-:W-:-:S04]  /*2b10*/  FMUL R68, R81, R74 ;  /* 0x0000004a51447220 */ /* 0x000fc80000400000 */
[----:B------:R-:W-:-:S05]  /*2b20*/  FFMA R68, R69, R72, R68 ;  /* 0x0000004845447223 */ /* 0x000fca0000000044 */
[----:B------:R-:W-:-:S05]  /*2b30*/  F2FP.BF16.F32.PACK_AB R68, RZ, R68 ;  /* 0x00000044ff44723e */ /* 0x000fca00000010ff */
[----:B------:R4:W-:Y:S01]  /*2b40*/  @P5 STG.E.U16 desc[UR36][R8.64+0x12], R68 ;  /* 0x0000124408005986 */ /* 0x0009e2000c101524 */
[----:B------:R-:W-:Y:S05]  /*2b50*/  @!P4 BRA `(.L_x_44) ;  /* 0x000000000004c947 */ /* 0x000fea0003800000 */
[----:B------:R0:W5:Y:S02]  /*2b60*/  LDG.E.LTC128B.U16 R92, desc[UR36][R64.64+0x10] ;  /* 0x00001024405c7981 */ /* 0x000164000c1e1520 */
.L_x_44:
[----:B------:R-:W-:Y:S05]  /*2b70*/  BSYNC B1 ;  /* 0x0000000000017941 */ /* 0x000fea0003800000 */
.L_x_43:
        /* <DEDUP_REMOVED lines=9> */
.L_x_46:
[----:B------:R-:W-:Y:S05]  /*2c10*/  BSYNC B1 ;  /* 0x0000000000017941 */ /* 0x000fea0003800000 */
.L_x_45:
[----:B-----5:R-:W-:-:S04]  /*2c20*/  IMAD.U32 R67, R92, 0x10000, RZ ;  /* 0x000100005c437824 */ /* 0x020fc800078e00ff */
[----:B----4-:R-:W-:Y:S01]  /*2c30*/  FMUL R68, R67, R74 ;  /* 0x0000004a43447220 */ /* 0x010fe20000400000 */
[----:B------:R-:W-:-:S03]  /*2c40*/  IADD3 R67, P4, R86, R66, RZ ;  /* 0x0000004256437210 */ /* 0x000fc60007f9e0ff */
[----:B------:R-:W-:Y:S02]  /*2c50*/  FFMA R68, R71, R72, R68 ;  /* 0x0000004847447223 */ /* 0x000fe40000000044 */
[----:B------:R-:W-:Y:S01]  /*2c60*/  IMAD.X R84, R97, 0x1, R85, P4 ;  /* 0x0000000161547824 */ /* 0x000fe200020e0655 */
[C---:B------:R-:W-:Y:S02]  /*2c70*/  LEA R66, P4, R67.reuse, R14, 0x1 ;  /* 0x0000000e43427211 */ /* 0x040fe400078808ff */
[----:B------:R-:W-:Y:S02]  /*2c80*/  F2FP.BF16.F32.PACK_AB R68, RZ, R68 ;  /* 0x00000044ff44723e */ /* 0x000fe400000010ff */
[----:B------:R-:W-:Y:S02]  /*2c90*/  LEA.HI.X R67, R67, R15, R84, 0x1, P4 ;  /* 0x0000000f43437211 */ /* 0x000fe400020f0c54 */
[----:B0-----:R-:W-:-:S05]  /*2ca0*/  PRMT R69, R68, 0x7610, R69 ;  /* 0x0000761044457816 */ /* 0x001fca0000000045 */
[----:B------:R0:W-:Y:S01]  /*2cb0*/  @P5 STG.E.U16 desc[UR36][R78.64+0x12], R69 ;  /* 0x000012454e005986 */ /* 0x0001e2000c101524 */
[----:B------:R-:W-:-:S13]  /*2cc0*/  ISETP.GT.AND P5, PT, R0, 0x80, P0 ;  /* 0x000000800000780c */ /* 0x000fda00007a4270 */
[----:B------:R4:W2:Y:S01]  /*2cd0*/  @P5 LDG.E.LTC128B.U16 R92, desc[UR36][R66.64] ;  /* 0x00000024425c5981 */ /* 0x0008a2000c1e1520 */
[----:B------:R-:W-:Y:S01]  /*2ce0*/  IMAD.WIDE.U32 R70, R80, 0x78, R82 ;  /* 0x0000007850467825 */ /* 0x000fe200078e0052 */
[----:B------:R-:W-:Y:S03]  /*2cf0*/  BSSY B1, `(.L_x_47) ;  /* 0x0000016000017945 */ /* 0x000fe60003800000 */
[----:B------:R-:W-:Y:S02]  /*2d00*/  IMAD.IADD R85, R91, 0x1, R71 ;  /* 0x000000015b557824 */ /* 0x000fe400078e0247 */
[----:B------:R-:W-:Y:S02]  /*2d10*/  IMAD.MOV.U32 R84, RZ, RZ, R70 ;  /* 0x000000ffff547224 */ /* 0x000fe400078e0046 */
[----:B------:R-:W-:Y:S02]  /*2d20*/  IMAD R91, R5, 0xf0, RZ ;  /* 0x000000f0055b7824 */ /* 0x000fe400078e02ff */
[----:B0-----:R-:W-:-:S04]  /*2d30*/  IMAD.WIDE.U32 R68, R76, R80, R84 ;  /* 0x000000504c447225 */ /* 0x001fc800078e0054 */
[----:B------:R-:W-:Y:S01]  /*2d40*/  IMAD.WIDE.U32 R86, R4, 0xf0, R78 ;  /* 0x000000f004567825 */ /* 0x000fe200078e004e */
[----:B------:R-:W-:-:S04]  /*2d50*/  IADD3 R68, P4, R10, R68, RZ ;  /* 0x000000440a447210 */ /* 0x000fc80007f9e0ff */
[----:B------:R-:W-:-:S03]  /*2d60*/  IADD3.X R69, R11, R95, R69, P4, !PT ;  /* 0x0000005f0b457210 */ /* 0x000fc600027fe445 */
[----:B------:R-:W-:-:S04]  /*2d70*/  IMAD.WIDE.U32 R68, R73, R20, R68 ;  /* 0x0000001449447225 */ /* 0x000fc800078e0044 */
[----:B------:R-:W-:Y:S01]  /*2d80*/  IMAD.IADD R5, R93, 0x1, R69 ;  /* 0x000000015d057824 */ /* 0x000fe200078e0245 */
[----:B----4-:R-:W-:Y:S01]  /*2d90*/  LEA R66, P4, R68, R14, 0x1 ;  /* 0x0000000e44427211 */ /* 0x010fe200078808ff */
[----:B------:R-:W-:-:S03]  /*2da0*/  IMAD.IADD R69, R87, 0x1, R91 ;  /* 0x0000000157457824 */ /* 0x000fc600078e025b */
[----:B------:R-:W-:Y:S01]  /*2db0*/  LEA.HI.X R67, R68, R15, R5, 0x1, P4 ;  /* 0x0000000f44437211 */ /* 0x000fe200020f0c05 */
[----:B------:R-:W-:Y:S01]  /*2dc0*/  @P5 IMAD.MOV.U32 R68, RZ, RZ, R86 ;  /* 0x000000ffff445224 */ /* 0x000fe200078e0056 */
[----:B------:R-:W-:Y:S01]  /*2dd0*/  ISETP.GT.AND P4, PT, R0, 0x80, P3 ;  /* 0x000000800000780c */ /* 0x000fe20001f84270 */
[----:B--2---:R-:W-:-:S04]  /*2de0*/  IMAD.U32 R81, R92, 0x10000, RZ ;  /* 0x000100005c517824 */ /* 0x004fc800078e00ff */
[----:B------:R-:W-:-:S04]  /*2df0*/  FMUL R81, R81, R74 ;  /* 0x0000004a51517220 */ /* 0x000fc80000400000 */
[----:B------:R-:W-:-:S05]  /*2e00*/  FFMA R81, R56, R72, R81 ;  /* 0x0000004838517223 */ /* 0x000fca0000000051 */
[----:B------:R-:W-:-:S05]  /*2e10*/  F2FP.BF16.F32.PACK_AB R81, RZ, R81 ;  /* 0x00000051ff51723e */ /* 0x000fca00000010ff */
[----:B------:R0:W-:Y:S01]  /*2e20*/  @P5 STG.E.U16 desc[UR36][R68.64], R81 ;  /* 0x0000005144005986 */ /* 0x0001e2000c101524 */
[----:B------:R-:W-:Y:S05]  /*2e30*/  @!P4 BRA `(.L_x_48) ;  /* 0x000000000004c947 */ /* 0x000fea0003800000 */
[----:B------:R2:W5:Y:S02]  /*2e40*/  LDG.E.LTC128B.U16 R92, desc[UR36][R66.64+0x2] ;  /* 0x00000224425c7981 */ /* 0x000564000c1e1520 */
.L_x_48:
[----:B------:R-:W-:Y:S05]  /*2e50*/  BSYNC B1 ;  /* 0x0000000000017941 */ /* 0x000fea0003800000 */
.L_x_47:
[----:B-----5:R-:W-:Y:S01]  /*2e60*/  IMAD.U32 R5, R92, 0x10000, RZ ;  /* 0x000100005c057824 */ /* 0x020fe200078e00ff */
[----:B------:R-:W-:Y:S01]  /*2e70*/  IADD3 R70, P5, R82, R70, RZ ;  /* 0x0000004652467210 */ /* 0x000fe20007fbe0ff */
[----:B0-----:R-:W-:Y:S01]  /*2e80*/  @P4 IMAD.MOV.U32 R81, RZ, RZ, R69 ;  /* 0x000000ffff514224 */ /* 0x001fe200078e0045 */
[----:B------:R-:W-:Y:S01]  /*2e90*/  ISETP.GT.AND P0, PT, R0, 0x88, P0 ;  /* 0x000000880000780c */ /* 0x000fe20000704270 */
[----:B------:R-:W-:Y:S01]  /*2ea0*/  FMUL R56, R5, R74 ;  /* 0x0000004a05387220 */ /* 0x000fe20000400000 */
[----:B------:R-:W-:Y:S01]  /*2eb0*/  BSSY B1, `(.L_x_49) ;  /* 0x000000d000017945 */ /* 0x000fe20003800000 */
[----:B------:R-:W-:Y:S02]  /*2ec0*/  IMAD.X R71, R85, 0x1, R83, P5 ;  /* 0x0000000155477824 */ /* 0x000fe400028e0653 */
[----:B------:R-:W-:Y:S01]  /*2ed0*/  FFMA R56, R57, R72, R56 ;  /* 0x0000004839387223 */ /* 0x000fe20000000038 */
[----:B------:R-:W-:-:S04]  /*2ee0*/  IMAD.WIDE.U32 R76, R76, R80, R70 ;  /* 0x000000504c4c7225 */ /* 0x000fc800078e0046 */
[----:B------:R-:W-:Y:S01]  /*2ef0*/  F2FP.BF16.F32.PACK_AB R56, RZ, R56 ;  /* 0x00000038ff38723e */ /* 0x000fe200000010ff */
[----:B------:R-:W-:Y:S01]  /*2f00*/  @P4 IMAD.MOV.U32 R80, RZ, RZ, R86 ;  /* 0x000000ffff504224 */ /* 0x000fe200078e0056 */
[----:B------:R-:W-:Y:S02]  /*2f10*/  IADD3 R70, P5, R10, R76, RZ ;  /* 0x0000004c0a467210 */ /* 0x000fe40007fbe0ff */
[----:B------:R-:W-:-:S05]  /*2f20*/  PRMT R5, R56, 0x7610, R5 ;  /* 0x0000761038057816 */ /* 0x000fca0000000005 */
[----:B------:R0:W-:Y:S01]  /*2f30*/  @P4 STG.E.U16 desc[UR36][R80.64+0x2], R5 ;  /* 0x0000020550004986 */ /* 0x0001e2000c101524 */
[----:B------:R-:W-:-:S04]  /*2f40*/  LEA R56, P4, R88, R14, 0x1 ;  /* 0x0000000e58387211 */ /* 0x000fc800078808ff */
[----:B------:R-:W-:Y:S01]  /*2f50*/  LEA.HI.X R57, R88, R15, R89, 0x1, P4 ;  /* 0x0000000f58397211 */ /* 0x000fe200020f0c59 */
[----:B------:R-:W-:Y:S08]  /*2f60*/  @!P0 BRA `(.L_x_50) ;  /* 0x0000000000048947 */ /* 0x000ff00003800000 */
[----:B------:R4:W5:Y:S02]  /*2f70*/  LDG.E.LTC128B.U16 R92, desc[UR36][R56.64] ;  /* 0x00000024385c7981 */ /* 0x000964000c1e1520 */
.L_x_50:
[----:B------:R-:W-:Y:S05]  /*2f80*/  BSYNC B1 ;  /* 0x0000000000017941 */ /* 0x000fea0003800000 */
.L_x_49:
[----:B0----5:R-:W-:Y:S01]  /*2f90*/  IMAD.U32 R5, R92, 0x10000, RZ ;  /* 0x000100005c057824 */ /* 0x021fe200078e00ff */
[----:B------:R-:W-:Y:S01]  /*2fa0*/  IADD3 R10, P4, R7, R86, RZ ;  /* 0x00000056070a7210 */ /* 0x000fe20007f9e0ff */
[----:B------:R-:W-:Y:S01]  /*2fb0*/  BSSY B1, `(.L_x_51) ;  /* 0x000000e000017945 */ /* 0x000fe20003800000 */
[----:B------:R-:W-:Y:S01]  /*2fc0*/  IADD3.X R71, R11, R95, R77, P5, !PT ;  /* 0x0000005f0b477210 */ /* 0x000fe20002ffe44d */
[----:B------:R-:W-:Y:S01]  /*2fd0*/  FMUL R5, R5, R74 ;  /* 0x0000004a05057220 */ /* 0x000fe20000400000 */
[----:B------:R-:W-:Y:S01]  /*2fe0*/  ISETP.GT.AND P3, PT, R0, 0x88, P3 ;  /* 0x000000880000780c */ /* 0x000fe20001f64270 */
[----:B------:R-:W-:Y:S02]  /*2ff0*/  IMAD.X R11, R69, 0x1, R21, P4 ;  /* 0x00000001450b7824 */ /* 0x000fe400020e0615 */
[----:B------:R-:W-:Y:S01]  /*3000*/  FFMA R5, R58, R72, R5 ;  /* 0x000000483a057223 */ /* 0x000fe20000000005 */
[----:B----4-:R-:W-:-:S04]  /*3010*/  IMAD.WIDE.U32 R56, R73, R20, R70 ;  /* 0x0000001449387225 */ /* 0x010fc800078e0046 */
[----:B------:R-:W-:Y:S01]  /*3020*/  F2FP.BF16.F32.PACK_AB R5, RZ, R5 ;  /* 0x00000005ff05723e */ /* 0x000fe200000010ff */
[----:B------:R-:W-:Y:S01]  /*3030*/  IMAD.IADD R20, R93, 0x1, R57 ;  /* 0x000000015d147824 */ /* 0x000fe200078e0239 */
[----:B------:R-:W-:-:S03]  /*3040*/  LEA R14, P5, R56, R14, 0x1 ;  /* 0x0000000e380e7211 */ /* 0x000fc600078a08ff */
[----:B------:R0:W-:Y:S01]  /*3050*/  @P0 STG.E.U16 desc[UR36][R10.64], R5 ;  /* 0x000000050a000986 */ /* 0x0001e2000c101524 */
[----:B------:R-:W-:Y:S01]  /*3060*/  LEA.HI.X R15, R56, R15, R20, 0x1, P5 ;  /* 0x0000000f380f7211 */ /* 0x000fe200028f0c14 */
[----:B------:R-:W-:Y:S08]  /*3070*/  @!P3 BRA `(.L_x_52) ;  /* 0x000000000004b947 */ /* 0x000ff00003800000 */
[----:B------:R4:W5:Y:S02]  /*3080*/  LDG.E.LTC128B.U16 R92, desc[UR36][R14.64+0x2] ;  /* 0x000002240e5c7981 */ /* 0x000964000c1e1520 */
.L_x_52:
[----:B------:R-:W-:Y:S05]  /*3090*/  BSYNC B1 ;  /* 0x0000000000017941 */ /* 0x000fea0003800000 */
.L_x_51:
[----:B0----5:R-:W-:Y:S01]  /*30a0*/  IMAD.U32 R5, R92, 0x10000, RZ ;  /* 0x000100005c057824 */ /* 0x021fe200078e00ff */
        /* <DEDUP_REMOVED lines=8> */
.L_x_54:
[----:B------:R-:W-:Y:S05]  /*3130*/  BSYNC B1 ;  /* 0x0000000000017941 */ /* 0x000fea0003800000 */
.L_x_53:
[----:B-----5:R-:W-:Y:S01]  /*3140*/  IMAD.U32 R5, R92, 0x10000, RZ ;  /* 0x000100005c057824 */ /* 0x020fe200078e00ff */
[----:B------:R-:W-:Y:S01]  /*3150*/  ISETP.GT.AND P3, PT, R0, 0x80, P2 ;  /* 0x000000800000780c */ /* 0x000fe20001764270 */
[----:B------:R-:W-:Y:S01]  /*3160*/  @P0 IMAD.MOV.U32 R56, RZ, RZ, R86 ;  /* 0x000000ffff380224 */ /* 0x000fe200078e0056 */
[----:B------:R-:W-:Y:S01]  /*3170*/  BSSY B1, `(.L_x_55) ;  /* 0x0000008000017945 */ /* 0x000fe20003800000 */
[----:B------:R-:W-:Y:S01]  /*3180*/  FMUL R5, R5, R74 ;  /* 0x0000004a05057220 */ /* 0x000fe20000400000 */
[----:B------:R-:W-:-:S03]  /*3190*/  @P0 IMAD.MOV.U32 R57, RZ, RZ, R69 ;  /* 0x000000ffff390224 */ /* 0x000fc600078e0045 */
[----:B------:R-:W-:-:S05]  /*31a0*/  FFMA R5, R60, R72, R5 ;  /* 0x000000483c057223 */ /* 0x000fca0000000005 */
[----:B------:R-:W-:-:S05]  /*31b0*/  F2FP.BF16.F32.PACK_AB R5, RZ, R5 ;  /* 0x00000005ff05723e */ /* 0x000fca00000010ff */
[----:B------:R0:W-:Y:S01]  /*31c0*/  @P0 STG.E.U16 desc[UR36][R56.64+0x10], R5 ;  /* 0x0000100538000986 */ /* 0x0001e2000c101524 */
[----:B------:R-:W-:Y:S05]  /*31d0*/  @!P3 BRA `(.L_x_56) ;  /* 0x000000000004b947 */ /* 0x000fea0003800000 */
[----:B------:R0:W5:Y:S02]  /*31e0*/  LDG.E.LTC128B.U16 R92, desc[UR36][R66.64+0x12] ;  /* 0x00001224425c7981 */ /* 0x000164000c1e1520 */
.L_x_56:
[----:B------:R-:W-:Y:S05]  /*31f0*/  BSYNC B1 ;  /* 0x0000000000017941 */ /* 0x000fea0003800000 */
.L_x_55:
[----:B0----5:R-:W-:Y:S01]  /*3200*/  IMAD.U32 R5, R92, 0x10000, RZ ;  /* 0x000100005c057824 */ /* 0x021fe200078e00ff */
[----:B------:R-:W-:Y:S01]  /*3210*/  ISETP.GT.AND P1, PT, R0, 0x88, P1 ;  /* 0x000000880000780c */ /* 0x000fe20000f24270 */
[----:B------:R-:W-:Y:S01]  /*3220*/  @P3 IMAD.MOV.U32 R68, RZ, RZ, R86 ;  /* 0x000000ffff443224 */ /* 0x000fe200078e0056 */
[----:B------:R-:W-:Y:S01]  /*3230*/  BSSY B1, `(.L_x_57) ;  /* 0x0000007000017945 */ /* 0x000fe20003800000 */
[----:B------:R-:W-:-:S04]  /*3240*/  FMUL R20, R5, R74 ;  /* 0x0000004a05147220 */ /* 0x000fc80000400000 */
[----:B------:R-:W-:-:S05]  /*3250*/  FFMA R20, R61, R72, R20 ;  /* 0x000000483d147223 */ /* 0x000fca0000000014 */
[----:B------:R-:W-:-:S05]  /*3260*/  F2FP.BF16.F32.PACK_AB R20, RZ, R20 ;  /* 0x00000014ff14723e */ /* 0x000fca00000010ff */
[----:B------:R0:W-:Y:S01]  /*3270*/  @P3 STG.E.U16 desc[UR36][R68.64+0x12], R20 ;  /* 0x0000121444003986 */ /* 0x0001e2000c101524 */
[----:B------:R-:W-:Y:S05]  /*3280*/  @!P1 BRA `(.L_x_58) ;  /* 0x0000000000049947 */ /* 0x000fea0003800000 */
[----:B------:R0:W5:Y:S02]  /*3290*/  LDG.E.LTC128B.U16 R92, desc[UR36][R14.64+0x10] ;  /* 0x000010240e5c7981 */ /* 0x000164000c1e1520 */
.L_x_58:
[----:B------:R-:W-:Y:S05]  /*32a0*/  BSYNC B1 ;  /* 0x0000000000017941 */ /* 0x000fea0003800000 */
.L_x_57:
        /* <DEDUP_REMOVED lines=9> */
.L_x_60:
[----:B------:R-:W-:Y:S05]  /*3340*/  BSYNC B1 ;  /* 0x0000000000017941 */ /* 0x000fea0003800000 */
.L_x_59:
[----:B0----5:R-:W-:Y:S01]  /*3350*/  IMAD.U32 R5, R92, 0x10000, RZ ;  /* 0x000100005c057824 */ /* 0x021fe200078e00ff */
[----:B------:R-:W-:Y:S01]  /*3360*/  ISETP.GT.AND P3, PT, R6, 0x10, PT ;  /* 0x000000100600780c */ /* 0x000fe20003f64270 */
[----:B------:R-:W-:Y:S02]  /*3370*/  BSSY B1, `(.L_x_61) ;  /* 0x0000008000017945 */ /* 0x000fe40003800000 */
[----:B------:R-:W-:Y:S01]  /*3380*/  FMUL R20, R5, R74 ;  /* 0x0000004a05147220 */ /* 0x000fe20000400000 */
[----:B------:R-:W-:-:S03]  /*3390*/  ISETP.GT.AND P0, PT, R0, RZ, P3 ;  /* 0x000000ff0000720c */ /* 0x000fc60001f04270 */
[----:B------:R-:W-:-:S05]  /*33a0*/  FFMA R20, R63, R72, R20 ;  /* 0x000000483f147223 */ /* 0x000fca0000000014 */
[----:B------:R-:W-:-:S05]  /*33b0*/  F2FP.BF16.F32.PACK_AB R20, RZ, R20 ;  /* 0x00000014ff14723e */ /* 0x000fca00000010ff */
[----:B------:R0:W-:Y:S01]  /*33c0*/  @P2 STG.E.U16 desc[UR36][R10.64+0x12], R20 ;  /* 0x000012140a002986 */ /* 0x0001e2000c101524 */
[----:B------:R-:W-:Y:S05]  /*33d0*/  @!P0 BRA `(.L_x_62) ;  /* 0x0000000000048947 */ /* 0x000fea0003800000 */
[----:B------:R0:W5:Y:S02]  /*33e0*/  LDG.E.LTC128B.U16 R92, desc[UR36][R12.64+0x20] ;  /* 0x000020240c5c7981 */ /* 0x000164000c1e1520 */
.L_x_62:
[----:B------:R-:W-:Y:S05]  /*33f0*/  BSYNC B1 ;  /* 0x0000000000017941 */ /* 0x000fea0003800000 */
.L_x_61:
[----:B-----5:R-:W-:Y:S01]  /*3400*/  IMAD.U32 R5, R92, 0x10000, RZ ;  /* 0x000100005c057824 */ /* 0x020fe200078e00ff */
        /* <DEDUP_REMOVED lines=9> */
.L_x_64:
[----:B------:R-:W-:Y:S05]  /*34a0*/  BSYNC B1 ;  /* 0x0000000000017941 */ /* 0x000fea0003800000 */
.L_x_63:
        /* <DEDUP_REMOVED lines=9> */
.L_x_66:
[----:B------:R-:W-:Y:S05]  /*3540*/  BSYNC B1 ;  /* 0x0000000000017941 */ /* 0x000fea0003800000 */
.L_x_65:
        /* <DEDUP_REMOVED lines=9> */
.L_x_68:
[----:B------:R-:W-:Y:S05]  /*35e0*/  BSYNC B1 ;  /* 0x0000000000017941 */ /* 0x000fea0003800000 */
.L_x_67:
        /* <DEDUP_REMOVED lines=10> */
.L_x_70:
[----:B------:R-:W-:Y:S05]  /*3690*/  BSYNC B1 ;  /* 0x0000000000017941 */ /* 0x000fea0003800000 */
.L_x_69:
        /* <DEDUP_REMOVED lines=10> */
.L_x_72:
[----:B------:R-:W-:Y:S05]  /*3740*/  BSYNC B1 ;  /* 0x0000000000017941 */ /* 0x000fea0003800000 */
.L_x_71:
        /* <DEDUP_REMOVED lines=9> */
.L_x_74:
[----:B------:R-:W-:Y:S05]  /*37e0*/  BSYNC B1 ;  /* 0x0000000000017941 */ /* 0x000fea0003800000 */
.L_x_73:
        /* <DEDUP_REMOVED lines=9> */
.L_x_76:
[----:B------:R-:W-:Y:S05]  /*3880*/  BSYNC B1 ;  /* 0x0000000000017941 */ /* 0x000fea0003800000 */
.L_x_75:
        /* <DEDUP_REMOVED lines=9> */
.L_x_78:
[----:B------:R-:W-:Y:S05]  /*3920*/  BSYNC B1 ;  /* 0x0000000000017941 */ /* 0x000fea0003800000 */
.L_x_77:
[----:B-----5:R-:W-:Y:S01]  /*3930*/  IMAD.U32 R5, R92, 0x10000, RZ ;  /* 0x000100005c057824 */ /* 0x020fe200078e00ff */
[----:B------:R-:W-:Y:S01]  /*3940*/  ISETP.GT.AND P4, PT, R0, 0x80, P2 ;  /* 0x000000800000780c */ /* 0x000fe20001784270 */
[----:B0-----:R-:W-:Y:S01]  /*3950*/  IMAD.WIDE.U32 R10, R4, 0xf0, R78 ;  /* 0x000000f0040a7825 */ /* 0x001fe200078e004e */
[----:B------:R-:W-:Y:S03]  /*3960*/  BSSY B1, `(.L_x_79) ;  /* 0x000000a000017945 */ /* 0x000fe60003800000 */
[----:B------:R-:W-:-:S04]  /*3970*/  FMUL R5, R5, R74 ;  /* 0x0000004a05057220 */ /* 0x000fc80000400000 */
[----:B------:R-:W-:-:S05]  /*3980*/  FFMA R5, R40, R72, R5 ;  /* 0x0000004828057223 */ /* 0x000fca0000000005 */
[----:B------:R-:W-:Y:S01]  /*3990*/  F2FP.BF16.F32.PACK_AB R4, RZ, R5 ;  /* 0x00000005ff04723e */ /* 0x000fe200000010ff */
[----:B------:R-:W-:-:S03]  /*39a0*/  IMAD.IADD R5, R91, 0x1, R11 ;  /* 0x000000015b057824 */ /* 0x000fc600078e020b */
[----:B------:R-:W-:Y:S01]  /*39b0*/  PRMT R20, R4, 0x7610, R20 ;  /* 0x0000761004147816 */ /* 0x000fe20000000014 */
[----:B------:R-:W-:-:S05]  /*39c0*/  IMAD.MOV.U32 R4, RZ, RZ, R10 ;  /* 0x000000ffff047224 */ /* 0x000fca00078e000a */
[----:B------:R0:W-:Y:S01]  /*39d0*/  @P5 STG.E.U16 desc[UR36][R4.64+0x20], R20 ;  /* 0x0000201404005986 */ /* 0x0001e2000c101524 */
[----:B------:R-:W-:Y:S05]  /*39e0*/  @!P4 BRA `(.L_x_80) ;  /* 0x000000000004c947 */ /* 0x000fea0003800000 */
[----:B------:R0:W5:Y:S02]  /*39f0*/  LDG.E.LTC128B.U16 R92, desc[UR36][R66.64+0x22] ;  /* 0x00002224425c7981 */ /* 0x000164000c1e1520 */
.L_x_80:
[----:B------:R-:W-:Y:S05]  /*3a00*/  BSYNC B1 ;  /* 0x0000000000017941 */ /* 0x000fea0003800000 */
.L_x_79:
[----:B-----5:R-:W-:Y:S01]  /*3a10*/  IMAD.U32 R49, R92, 0x10000, RZ ;  /* 0x000100005c317824 */ /* 0x020fe200078e00ff */
[----:B------:R-:W-:Y:S01]  /*3a20*/  ISETP.GT.AND P3, PT, R0, 0x88, P3 ;  /* 0x000000880000780c */ /* 0x000fe20001f64270 */
[----:B------:R-:W-:Y:S02]  /*3a30*/  BSSY B1, `(.L_x_81) ;  /* 0x0000007000017945 */ /* 0x000fe40003800000 */
[----:B0-----:R-:W-:-:S04]  /*3a40*/  FMUL R20, R49, R74 ;  /* 0x0000004a31147220 */ /* 0x001fc80000400000 */
[----:B------:R-:W-:-:S05]  /*3a50*/  FFMA R20, R41, R72, R20 ;  /* 0x0000004829147223 */ /* 0x000fca0000000014 */
[----:B------:R-:W-:-:S05]  /*3a60*/  F2FP.BF16.F32.PACK_AB R20, RZ, R20 ;  /* 0x00000014ff14723e */ /* 0x000fca00000010ff */
[----:B------:R0:W-:Y:S01]  /*3a70*/  @P4 STG.E.U16 desc[UR36][R4.64+0x22], R20 ;  /* 0x0000221404004986 */ /* 0x0001e2000c101524 */
[----:B------:R-:W-:Y:S05]  /*3a80*/  @!P3 BRA `(.L_x_82) ;  /* 0x000000000004b947 */ /* 0x000fea0003800000 */
[----:B------:R0:W5:Y:S02]  /*3a90*/  LDG.E.LTC128B.U16 R92, desc[UR36][R14.64+0x20] ;  /* 0x000020240e5c7981 */ /* 0x000164000c1e1520 */
.L_x_82:
[----:B------:R-:W-:Y:S05]  /*3aa0*/  BSYNC B1 ;  /* 0x0000000000017941 */ /* 0x000fea0003800000 */
.L_x_81:
[----:B-----5:R-:W-:Y:S01]  /*3ab0*/  IMAD.U32 R11, R92, 0x10000, RZ ;  /* 0x000100005c0b7824 */ /* 0x020fe200078e00ff */
[----:B------:R-:W-:Y:S01]  /*3ac0*/  IADD3 R10, P4, R7, R10, RZ ;  /* 0x0000000a070a7210 */ /* 0x000fe20007f9e0ff */
[----:B------:R-:W-:Y:S01]  /*3ad0*/  BSSY B1, `(.L_x_83) ;  /* 0x0000009000017945 */ /* 0x000fe20003800000 */
[----:B------:R-:W-:Y:S01]  /*3ae0*/  ISETP.GT.AND P2, PT, R0, 0x88, P2 ;  /* 0x000000880000780c */ /* 0x000fe20001744270 */
[----:B------:R-:W-:-:S04]  /*3af0*/  FMUL R11, R11, R74 ;  /* 0x0000004a0b0b7220 */ /* 0x000fc80000400000 */
[----:B------:R-:W-:-:S05]  /*3b00*/  FFMA R11, R42, R72, R11 ;  /* 0x000000482a0b7223 */ /* 0x000fca000000000b */
[----:B------:R-:W-:Y:S01]  /*3b10*/  F2FP.BF16.F32.PACK_AB R7, RZ, R11 ;  /* 0x0000000bff07723e */ /* 0x000fe200000010ff */
[----:B------:R-:W-:-:S05]  /*3b20*/  IMAD.X R11, R21, 0x1, R5, P4 ;  /* 0x00000001150b7824 */ /* 0x000fca00020e0605 */
[----:B------:R0:W-:Y:S01]  /*3b30*/  @P3 STG.E.U16 desc[UR36][R10.64+0x20], R7 ;  /* 0x000020070a003986 */ /* 0x0001e2000c101524 */
[----:B------:R-:W-:Y:S05]  /*3b40*/  @!P2 BRA `(.L_x_84) ;  /* 0x000000000004a947 */ /* 0x000fea0003800000 */
[----:B------:R0:W5:Y:S02]  /*3b50*/  LDG.E.LTC128B.U16 R92, desc[UR36][R14.64+0x22] ;  /* 0x000022240e5c7981 */ /* 0x000164000c1e1520 */
.L_x_84:
[----:B------:R-:W-:Y:S05]  /*3b60*/  BSYNC B1 ;  /* 0x0000000000017941 */ /* 0x000fea0003800000 */
.L_x_83:
        /* <DEDUP_REMOVED lines=9> */
.L_x_86:
[----:B------:R-:W-:Y:S05]  /*3c00*/  BSYNC B1 ;  /* 0x0000000000017941 */ /* 0x000fea0003800000 */
.L_x_85:
        /* <DEDUP_REMOVED lines=9> */
.L_x_88:
[----:B------:R-:W-:Y:S05]  /*3ca0*/  BSYNC B1 ;  /* 0x0000000000017941 */ /* 0x000fea0003800000 */
.L_x_87:
        /* <DEDUP_REMOVED lines=9> */
.L_x_90:
[----:B------:R-:W-:Y:S05]  /*3d40*/  BSYNC B1 ;  /* 0x0000000000017941 */ /* 0x000fea0003800000 */
.L_x_89:
        /* <DEDUP_REMOVED lines=9> */
.L_x_92:
[----:B------:R-:W-:Y:S05]  /*3de0*/  BSYNC B1 ;  /* 0x0000000000017941 */ /* 0x000fea0003800000 */
.L_x_91:
        /* <DEDUP_REMOVED lines=10> */
.L_x_94:
[----:B------:R-:W-:Y:S05]  /*3e90*/  BSYNC B1 ;  /* 0x0000000000017941 */ /* 0x000fea0003800000 */
.L_x_93:
        /* <DEDUP_REMOVED lines=10> */
.L_x_96:
[----:B------:R-:W-:Y:S05]  /*3f40*/  BSYNC B1 ;  /* 0x0000000000017941 */ /* 0x000fea0003800000 */
.L_x_95:
        /* <DEDUP_REMOVED lines=9> */
.L_x_98:
[----:B------:R-:W-:Y:S05]  /*3fe0*/  BSYNC B1 ;  /* 0x0000000000017941 */ /* 0x000fea0003800000 */
.L_x_97:
        /* <DEDUP_REMOVED lines=9> */
.L_x_100:
[----:B------:R-:W-:Y:S05]  /*4080*/  BSYNC B1 ;  /* 0x0000000000017941 */ /* 0x000fea0003800000 */
.L_x_99:
        /* <DEDUP_REMOVED lines=10> */
.L_x_102:
[----:B------:R-:W-:Y:S05]  /*4130*/  BSYNC B1 ;  /* 0x0000000000017941 */ /* 0x000fea0003800000 */
.L_x_101:
        /* <DEDUP_REMOVED lines=10> */
.L_x_104:
[----:B------:R-:W-:Y:S05]  /*41e0*/  BSYNC B1 ;  /* 0x0000000000017941 */ /* 0x000fea0003800000 */
.L_x_103:
        /* <DEDUP_REMOVED lines=9> */
.L_x_106:
[----:B------:R-:W-:Y:S05]  /*4280*/  BSYNC B1 ;  /* 0x0000000000017941 */ /* 0x000fea0003800000 */
.L_x_105:
        /* <DEDUP_REMOVED lines=9> */
.L_x_108:
[----:B------:R-:W-:Y:S05]  /*4320*/  BSYNC B1 ;  /* 0x0000000000017941 */ /* 0x000fea0003800000 */
.L_x_107:
        /* <DEDUP_REMOVED lines=9> */
.L_x_110:
[----:B------:R-:W-:Y:S05]  /*43c0*/  BSYNC B1 ;  /* 0x0000000000017941 */ /* 0x000fea0003800000 */
.L_x_109:
        /* <DEDUP_REMOVED lines=9> */
.L_x_112:
[----:B------:R-:W-:Y:S05]  /*4460*/  BSYNC B1 ;  /* 0x0000000000017941 */ /* 0x000fea0003800000 */
.L_x_111:
        /* <DEDUP_REMOVED lines=9> */
.L_x_114:
[----:B------:R-:W-:Y:S05]  /*4500*/  BSYNC B1 ;  /* 0x0000000000017941 */ /* 0x000fea0003800000 */
.L_x_113:
        /* <DEDUP_REMOVED lines=9> */
.L_x_116:
[----:B------:R-:W-:Y:S05]  /*45a0*/  BSYNC B1 ;  /* 0x0000000000017941 */ /* 0x000fea0003800000 */
.L_x_115:
        /* <DEDUP_REMOVED lines=9> */
.L_x_118:
[----:B------:R-:W-:Y:S05]  /*4640*/  BSYNC B1 ;  /* 0x0000000000017941 */ /* 0x000fea0003800000 */
.L_x_117:
        /* <DEDUP_REMOVED lines=9> */
.L_x_120:
[----:B------:R-:W-:Y:S05]  /*46e0*/  BSYNC B1 ;  /* 0x0000000000017941 */ /* 0x000fea0003800000 */
.L_x_119:
        /* <DEDUP_REMOVED lines=9> */
.L_x_122:
[----:B------:R-:W-:Y:S05]  /*4780*/  BSYNC B1 ;  /* 0x0000000000017941 */ /* 0x000fea0003800000 */
.L_x_121:
        /* <DEDUP_REMOVED lines=9> */
.L_x_124:
[----:B------:R-:W-:Y:S05]  /*4820*/  BSYNC B1 ;  /* 0x0000000000017941 */ /* 0x000fea0003800000 */
.L_x_123:
[----:B------:R-:W-:Y:S05]  /*4830*/  @!P0 BRA `(.L_x_125) ;  /* 0x0000000c00a08947 */ /* 0x000fea0003800000 */
[----:B0----5:R-:W-:-:S04]  /*4840*/  IMAD.U32 R5, R92, 0x10000, RZ ;  /* 0x000100005c057824 */ /* 0x021fc800078e00ff */
[----:B------:R-:W-:-:S04]  /*4850*/  FMUL R0, R5, R74 ;  /* 0x0000004a05007220 */ /* 0x000fc80000400000 */
[----:B------:R-:W-:-:S05]  /*4860*/  FFMA R0, R31, R72, R0 ;  /* 0x000000481f007223 */ /* 0x000fca0000000000 */
[----:B------:R-:W-:-:S05]  /*4870*/  F2FP.BF16.F32.PACK_AB R0, RZ, R0 ;  /* 0x00000000ff00723e */ /* 0x000fca00000010ff */
[----:B------:R0:W-:Y:S01]  /*4880*/  STG.E.U16 desc[UR36][R10.64+0x52], R0 ;  /* 0x000052000a007986 */ /* 0x0001e2000c101524 */
[----:B------:R-:W-:Y:S05]  /*4890*/  BRA `(.L_x_125) ;  /* 0x0000000c00887947 */ /* 0x000fea0003800000 */
.L_x_34:
[----:B------:R-:W-:Y:S01]  /*48a0*/  ULDC.64 UR4, c[0x0][0x5c0] ;  /* 0x0001700000047ab9 */ /* 0x000fe20000000a00 */
[-C--:B------:R-:W-:Y:S01]  /*48b0*/  FMUL R64, R64, R72.reuse ;  /* 0x0000004840407220 */ /* 0x080fe20000400000 */
[----:B------:R-:W-:Y:S01]  /*48c0*/  LEA R8, P2, R82, UR4, 0x1 ;  /* 0x0000000452087c11 */ /* 0x000fe2000f8408ff */
[----:B------:R-:W-:Y:S01]  /*48d0*/  IMAD.SHL.U32 R73, R4, 0x10, RZ ;  /* 0x0000001004497824 */ /* 0x000fe200078e00ff */
[----:B------:R-:W-:Y:S01]  /*48e0*/  ISETP.GT.AND P3, PT, R6, 0x1, PT ;  /* 0x000000010600780c */ /* 0x000fe20003f64270 */
[----:B------:R-:W-:Y:S01]  /*48f0*/  FMUL R65, R65, R72 ;  /* 0x0000004841417220 */ /* 0x000fe20000400000 */
[----:B------:R-:W-:Y:S01]  /*4900*/  F2FP.BF16.F32.PACK_AB R64, RZ, R64 ;  /* 0x00000040ff40723e */ /* 0x000fe200000010ff */
[-C--:B------:R-:W-:Y:S01]  /*4910*/  FMUL R67, R67, R72.reuse ;  /* 0x0000004843437220 */ /* 0x080fe20000400000 */
[----:B------:R-:W-:Y:S01]  /*4920*/  LEA.HI.X R9, R82, UR5, R89, 0x1, P2 ;  /* 0x0000000552097c11 */ /* 0x000fe200090f0c59 */
[-C--:B------:R-:W-:Y:S01]  /*4930*/  FMUL R66, R66, R72.reuse ;  /* 0x0000004842427220 */ /* 0x080fe20000400000 */
[----:B------:R-:W-:Y:S01]  /*4940*/  ISETP.GT.AND P2, PT, R0, RZ, P3 ;  /* 0x000000ff0000720c */ /* 0x000fe20001f44270 */
[-C--:B------:R-:W-:Y:S01]  /*4950*/  FMUL R69, R69, R72.reuse ;  /* 0x0000004845457220 */ /* 0x080fe20000400000 */
[----:B------:R-:W-:Y:S01]  /*4960*/  SHF.L.U64.HI R7, R4, 0x4, R5 ;  /* 0x0000000404077819 */ /* 0x000fe20000010205 */
[----:B------:R-:W-:Y:S01]  /*4970*/  @P1 STG.E.U16 desc[UR36][R8.64], R64 ;  /* 0x0000004008001986 */ /* 0x000fe2000c101524 */
[----:B------:R-:W-:Y:S01]  /*4980*/  ISETP.GT.AND P1, PT, R0, 0x8, P3 ;  /* 0x000000080000780c */ /* 0x000fe20001f24270 */
[----:B------:R-:W-:Y:S01]  /*4990*/  FMUL R68, R68, R72 ;  /* 0x0000004844447220 */ /* 0x000fe20000400000 */
[----:B------:R-:W-:Y:S01]  /*49a0*/  IADD3 R14, P4, R73, R8, RZ ;  /* 0x00000008490e7210 */ /* 0x000fe20007f9e0ff */
[-C--:B------:R-:W-:Y:S01]  /*49b0*/  FMUL R71, R71, R72.reuse ;  /* 0x0000004847477220 */ /* 0x080fe20000400000 */
[----:B------:R-:W-:Y:S01]  /*49c0*/  F2FP.BF16.F32.PACK_AB R65, RZ, R65 ;  /* 0x00000041ff41723e */ /* 0x000fe200000010ff */
[----:B------:R-:W-:Y:S01]  /*49d0*/  FMUL R70, R70, R72 ;  /* 0x0000004846467220 */ /* 0x000fe20000400000 */
[----:B------:R-:W-:Y:S01]  /*49e0*/  F2FP.BF16.F32.PACK_AB R67, RZ, R67 ;  /* 0x00000043ff43723e */ /* 0x000fe200000010ff */
[----:B------:R-:W-:Y:S01]  /*49f0*/  IMAD.X R15, R7, 0x1, R9, P4 ;  /* 0x00000001070f7824 */ /* 0x000fe200020e0609 */
[----:B------:R-:W-:Y:S01]  /*4a00*/  ISETP.GT.AND P5, PT, R0, 0x8, P0 ;  /* 0x000000080000780c */ /* 0x000fe200007a4270 */
[----:B------:R-:W-:Y:S01]  /*4a10*/  @P2 STG.E.U16 desc[UR36][R8.64+0x2], R65 ;  /* 0x0000024108002986 */ /* 0x000fe2000c101524 */
[----:B------:R-:W-:Y:S01]  /*4a20*/  F2FP.BF16.F32.PACK_AB R66, RZ, R66 ;  /* 0x00000042ff42723e */ /* 0x000fe200000010ff */
[----:B------:R-:W-:Y:S01]  /*4a30*/  FMUL R56, R56, R72 ;  /* 0x0000004838387220 */ /* 0x000fe20000400000 */
[C---:B------:R-:W-:Y:S01]  /*4a40*/  ISETP.GT.AND P2, PT, R6.reuse, 0x8, PT ;  /* 0x000000080600780c */ /* 0x040fe20003f44270 */
[----:B------:R-:W-:Y:S01]  /*4a50*/  @P1 STG.E.U16 desc[UR36][R14.64+0x2], R67 ;  /* 0x000002430e001986 */ /* 0x000fe2000c101524 */
[----:B------:R-:W-:Y:S01]  /*4a60*/  ISETP.GT.AND P1, PT, R6, 0x9, PT ;  /* 0x000000090600780c */ /* 0x000fe20003f24270 */
[----:B------:R-:W-:Y:S01]  /*4a70*/  IMAD R5, R5, 0xf0, RZ ;  /* 0x000000f005057824 */ /* 0x000fe200078e02ff */
[----:B------:R-:W-:Y:S01]  /*4a80*/  F2FP.BF16.F32.PACK_AB R69, RZ, R69 ;  /* 0x00000045ff45723e */ /* 0x000fe200000010ff */
[----:B------:R-:W-:Y:S01]  /*4a90*/  IMAD.WIDE.U32 R10, R4, 0xf0, R14 ;  /* 0x000000f0040a7825 */ /* 0x000fe200078e000e */
[----:B------:R-:W-:-:S03]  /*4aa0*/  ISETP.GT.AND P4, PT, R0, RZ, P1 ;  /* 0x000000ff0000720c */ /* 0x000fc60000f84270 */
[----:B------:R-:W-:Y:S01]  /*4ab0*/  FMUL R57, R57, R72 ;  /* 0x0000004839397220 */ /* 0x000fe20000400000 */
[----:B------:R-:W-:Y:S01]  /*4ac0*/  F2FP.BF16.F32.PACK_AB R68, RZ, R68 ;  /* 0x00000044ff44723e */ /* 0x000fe200000010ff */
[----:B------:R-:W-:Y:S01]  /*4ad0*/  @P5 STG.E.U16 desc[UR36][R14.64], R66 ;  /* 0x000000420e005986 */ /* 0x000fe2000c101524 */
[----:B------:R-:W-:Y:S01]  /*4ae0*/  ISETP.GT.AND P5, PT, R0, RZ, P2 ;  /* 0x000000ff0000720c */ /* 0x000fe200017a4270 */
[----:B------:R-:W-:Y:S01]  /*4af0*/  IMAD.IADD R11, R5, 0x1, R11 ;  /* 0x00000001050b7824 */ /* 0x000fe200078e020b */
[----:B------:R-:W-:Y:S01]  /*4b00*/  F2FP.BF16.F32.PACK_AB R71, RZ, R71 ;  /* 0x00000047ff47723e */ /* 0x000fe200000010ff */
[----:B------:R-:W-:Y:S01]  /*4b10*/  FMUL R58, R58, R72 ;  /* 0x000000483a3a7220 */ /* 0x000fe20000400000 */
[----:B------:R-:W-:Y:S01]  /*4b20*/  F2FP.BF16.F32.PACK_AB R70, RZ, R70 ;  /* 0x00000046ff46723e */ /* 0x000fe200000010ff */
[----:B------:R-:W-:Y:S01]  /*4b30*/  FMUL R59, R59, R72 ;  /* 0x000000483b3b7220 */ /* 0x000fe20000400000 */
[----:B------:R-:W-:Y:S01]  /*4b40*/  F2FP.BF16.F32.PACK_AB R56, RZ, R56 ;  /* 0x00000038ff38723e */ /* 0x000fe200000010ff */
[-C--:B------:R-:W-:Y:S01]  /*4b50*/  FMUL R60, R60, R72.reuse ;  /* 0x000000483c3c7220 */ /* 0x080fe20000400000 */
[----:B------:R-:W-:Y:S01]  /*4b60*/  F2FP.BF16.F32.PACK_AB R57, RZ, R57 ;  /* 0x00000039ff39723e */ /* 0x000fe200000010ff */
[----:B------:R-:W-:Y:S01]  /*4b70*/  @P4 STG.E.U16 desc[UR36][R8.64+0x12], R69 ;  /* 0x0000124508004986 */ /* 0x000fe2000c101524 */
[C---:B------:R-:W-:Y:S01]  /*4b80*/  ISETP.GT.AND P4, PT, R0.reuse, 0x8, P1 ;  /* 0x000000080000780c */ /* 0x040fe20000f84270 */
[----:B------:R-:W-:Y:S01]  /*4b90*/  FMUL R61, R61, R72 ;  /* 0x000000483d3d7220 */ /* 0x000fe20000400000 */
[----:B------:R-:W-:Y:S01]  /*4ba0*/  F2FP.BF16.F32.PACK_AB R58, RZ, R58 ;  /* 0x0000003aff3a723e */ /* 0x000fe200000010ff */
[----:B------:R-:W-:Y:S01]  /*4bb0*/  @P5 STG.E.U16 desc[UR36][R8.64+0x10], R68 ;  /* 0x0000104408005986 */ /* 0x000fe2000c101524 */
[----:B------:R-:W-:Y:S01]  /*4bc0*/  ISETP.GT.AND P5, PT, R0, 0x8, P2 ;  /* 0x000000080000780c */ /* 0x000fe200017a4270 */
[-C--:B------:R-:W-:Y:S01]  /*4bd0*/  FMUL R62, R62, R72.reuse ;  /* 0x000000483e3e7220 */ /* 0x080fe20000400000 */
[----:B------:R-:W-:Y:S01]  /*4be0*/  F2FP.BF16.F32.PACK_AB R59, RZ, R59 ;  /* 0x0000003bff3b723e */ /* 0x000fe200000010ff */
[----:B------:R-:W-:Y:S01]  /*4bf0*/  FMUL R63, R63, R72 ;  /* 0x000000483f3f7220 */ /* 0x000fe20000400000 */
[----:B------:R-:W-:Y:S01]  /*4c00*/  F2FP.BF16.F32.PACK_AB R60, RZ, R60 ;  /* 0x0000003cff3c723e */ /* 0x000fe200000010ff */
[-C--:B------:R-:W-:Y:S01]  /*4c10*/  FMUL R49, R49, R72.reuse ;  /* 0x0000004831317220 */ /* 0x080fe20000400000 */
[----:B------:R-:W-:Y:S01]  /*4c20*/  F2FP.BF16.F32.PACK_AB R61, RZ, R61 ;  /* 0x0000003dff3d723e */ /* 0x000fe200000010ff */
[----:B------:R-:W-:Y:S01]  /*4c30*/  FMUL R48, R48, R72 ;  /* 0x0000004830307220 */ /* 0x000fe20000400000 */
[----:B------:R-:W-:Y:S01]  /*4c40*/  F2FP.BF16.F32.PACK_AB R62, RZ, R62 ;  /* 0x0000003eff3e723e */ /* 0x000fe200000010ff */
[----:B------:R-:W-:Y:S01]  /*4c50*/  @P4 STG.E.U16 desc[UR36][R14.64+0x12], R71 ;  /* 0x000012470e004986 */ /* 0x000fe2000c101524 */
[----:B------:R-:W-:Y:S01]  /*4c60*/  ISETP.GT.AND P4, PT, R0, 0x80, P0 ;  /* 0x000000800000780c */ /* 0x000fe20000784270 */
[-C--:B------:R-:W-:Y:S01]  /*4c70*/  FMUL R50, R50, R72.reuse ;  /* 0x0000004832327220 */ /* 0x080fe20000400000 */
[C---:B------:R-:W-:Y:S01]  /*4c80*/  ISETP.GT.AND P0, PT, R0.reuse, 0x88, P0 ;  /* 0x000000880000780c */ /* 0x040fe20000704270 */
[----:B------:R-:W-:Y:S01]  /*4c90*/  @P5 STG.E.U16 desc[UR36][R14.64+0x10], R70 ;  /* 0x000010460e005986 */ /* 0x000fe2000c101524 */
[C---:B------:R-:W-:Y:S01]  /*4ca0*/  ISETP.GT.AND P5, PT, R0.reuse, 0x80, P3 ;  /* 0x000000800000780c */ /* 0x040fe20001fa4270 */
[-C--:B------:R-:W-:Y:S01]  /*4cb0*/  FMUL R51, R51, R72.reuse ;  /* 0x0000004833337220 */ /* 0x080fe20000400000 */
[----:B------:R-:W-:Y:S01]  /*4cc0*/  ISETP.GT.AND P3, PT, R0, 0x88, P3 ;  /* 0x000000880000780c */ /* 0x000fe20001f64270 */
[-C--:B------:R-:W-:Y:S01]  /*4cd0*/  FMUL R52, R52, R72.reuse ;  /* 0x0000004834347220 */ /* 0x080fe20000400000 */
[----:B------:R-:W-:Y:S01]  /*4ce0*/  F2FP.BF16.F32.PACK_AB R63, RZ, R63 ;  /* 0x0000003fff3f723e */ /* 0x000fe200000010ff */
[-C--:B------:R-:W-:Y:S01]  /*4cf0*/  FMUL R53, R53, R72.reuse ;  /* 0x0000004835357220 */ /* 0x080fe20000400000 */
[----:B------:R-:W-:Y:S01]  /*4d00*/  F2FP.BF16.F32.PACK_AB R49, RZ, R49 ;  /* 0x00000031ff31723e */ /* 0x000fe200000010ff */
[----:B------:R-:W-:Y:S01]  /*4d10*/  FMUL R54, R54, R72 ;  /* 0x0000004836367220 */ /* 0x000fe20000400000 */
[----:B------:R-:W-:Y:S01]  /*4d20*/  F2FP.BF16.F32.PACK_AB R48, RZ, R48 ;  /* 0x00000030ff30723e */ /* 0x000fe200000010ff */
[----:B------:R0:W-:Y:S01]  /*4d30*/  @P4 STG.E.U16 desc[UR36][R10.64], R56 ;  /* 0x000000380a004986 */ /* 0x0001e2000c101524 */
[----:B------:R-:W-:Y:S01]  /*4d40*/  IADD3 R12, P4, R73, R10, RZ ;  /* 0x0000000a490c7210 */ /* 0x000fe20007f9e0ff */
[----:B------:R-:W-:Y:S01]  /*4d50*/  FMUL R55, R55, R72 ;  /* 0x0000004837377220 */ /* 0x000fe20000400000 */
[----:B------:R-:W-:Y:S01]  /*4d60*/  F2FP.BF16.F32.PACK_AB R50, RZ, R50 ;  /* 0x00000032ff32723e */ /* 0x000fe200000010ff */
[----:B------:R1:W-:Y:S01]  /*4d70*/  @P5 STG.E.U16 desc[UR36][R10.64+0x2], R57 ;  /* 0x000002390a005986 */ /* 0x0003e2000c101524 */
[C---:B------:R-:W-:Y:S01]  /*4d80*/  ISETP.GT.AND P5, PT, R0.reuse, 0x80, P2 ;  /* 0x000000800000780c */ /* 0x040fe200017a4270 */
[--C-:B------:R-:W-:Y:S01]  /*4d90*/  IMAD.X R13, R7, 0x1, R11.reuse, P4 ;  /* 0x00000001070d7824 */ /* 0x100fe200020e060b */
[----:B------:R-:W-:Y:S01]  /*4da0*/  ISETP.GT.AND P4, PT, R0, 0x80, P1 ;  /* 0x000000800000780c */ /* 0x000fe20000f84270 */
[-C--:B------:R-:W-:Y:S01]  /*4db0*/  FMUL R40, R40, R72.reuse ;  /* 0x0000004828287220 */ /* 0x080fe20000400000 */
[----:B------:R-:W-:Y:S01]  /*4dc0*/  ISETP.GT.AND P1, PT, R0, 0x88, P1 ;  /* 0x000000880000780c */ /* 0x000fe20000f24270 */
[-C--:B------:R-:W-:Y:S01]  /*4dd0*/  FMUL R41, R41, R72.reuse ;  /* 0x0000004829297220 */ /* 0x080fe20000400000 */
[----:B------:R-:W-:Y:S01]  /*4de0*/  @P0 STG.E.U16 desc[UR36][R12.64], R58 ;  /* 0x0000003a0c000986 */ /* 0x000fe2000c101524 */
[----:B------:R-:W-:Y:S01]  /*4df0*/  ISETP.GT.AND P0, PT, R6, 0x11, PT ;  /* 0x000000110600780c */ /* 0x000fe20003f04270 */
[-C--:B------:R-:W-:Y:S01]  /*4e00*/  FMUL R42, R42, R72.reuse ;  /* 0x000000482a2a7220 */ /* 0x080fe20000400000 */
[----:B------:R-:W-:Y:S01]  /*4e10*/  F2FP.BF16.F32.PACK_AB R51, RZ, R51 ;  /* 0x00000033ff33723e */ /* 0x000fe200000010ff */
[----:B------:R-:W-:Y:S01]  /*4e20*/  FMUL R43, R43, R72 ;  /* 0x000000482b2b7220 */ /* 0x000fe20000400000 */
[----:B------:R-:W-:Y:S01]  /*4e30*/  F2FP.BF16.F32.PACK_AB R52, RZ, R52 ;  /* 0x00000034ff34723e */ /* 0x000fe200000010ff */
[----:B------:R-:W-:Y:S01]  /*4e40*/  FMUL R44, R44, R72 ;  /* 0x000000482c2c7220 */ /* 0x000fe20000400000 */
[--C-:B------:R-:W-:Y:S01]  /*4e50*/  @P5 IMAD.MOV.U32 R20, RZ, RZ, R10.reuse ;  /* 0x000000ffff145224 */ /* 0x100fe200078e000a */
[----:B------:R-:W-:Y:S01]  /*4e60*/  F2FP.BF16.F32.PACK_AB R53, RZ, R53 ;  /* 0x00000035ff35723e */ /* 0x000fe200000010ff */
[--C-:B------:R-:W-:Y:S01]  /*4e70*/  @P5 IMAD.MOV.U32 R21, RZ, RZ, R11.reuse ;  /* 0x000000ffff155224 */ /* 0x100fe200078e000b */
[----:B------:R-:W-:Y:S01]  /*4e80*/  F2FP.BF16.F32.PACK_AB R54, RZ, R54 ;  /* 0x00000036ff36723e */ /* 0x000fe200000010ff */
[----:B0-----:R-:W-:Y:S01]  /*4e90*/  @P4 IMAD.MOV.U32 R56, RZ, RZ, R10 ;  /* 0x000000ffff384224 */ /* 0x001fe200078e000a */
[----:B------:R-:W-:Y:S01]  /*4ea0*/  F2FP.BF16.F32.PACK_AB R55, RZ, R55 ;  /* 0x00000037ff37723e */ /* 0x000fe200000010ff */
[----:B-1----:R-:W-:Y:S01]  /*4eb0*/  @P4 IMAD.MOV.U32 R57, RZ, RZ, R11 ;  /* 0x000000ffff394224 */ /* 0x002fe200078e000b */
[----:B------:R-:W-:Y:S01]  /*4ec0*/  F2FP.BF16.F32.PACK_AB R40, RZ, R40 ;  /* 0x00000028ff28723e */ /* 0x000fe200000010ff */
[--C-:B------:R-:W-:Y:S01]  /*4ed0*/  @P3 IMAD.MOV.U32 R10, RZ, RZ, R12.reuse ;  /* 0x000000ffff0a3224 */ /* 0x100fe200078e000c */
[----:B------:R-:W-:Y:S01]  /*4ee0*/  F2FP.BF16.F32.PACK_AB R41, RZ, R41 ;  /* 0x00000029ff29723e */ /* 0x000fe200000010ff */
[--C-:B------:R-:W-:Y:S01]  /*4ef0*/  @P3 IMAD.MOV.U32 R11, RZ, RZ, R13.reuse ;  /* 0x000000ffff0b3224 */ /* 0x100fe200078e000d */
[----:B------:R-:W-:Y:S01]  /*4f00*/  F2FP.BF16.F32.PACK_AB R42, RZ, R42 ;  /* 0x0000002aff2a723e */ /* 0x000fe200000010ff */
[-C--:B------:R-:W-:Y:S01]  /*4f10*/  FMUL R45, R45, R72.reuse ;  /* 0x000000482d2d7220 */ /* 0x080fe20000400000 */
[-C--:B------:R-:W-:Y:S01]  /*4f20*/  FMUL R46, R46, R72.reuse ;  /* 0x000000482e2e7220 */ /* 0x080fe20000400000 */
[----:B------:R-:W-:Y:S01]  /*4f30*/  F2FP.BF16.F32.PACK_AB R43, RZ, R43 ;  /* 0x0000002bff2b723e */ /* 0x000fe200000010ff */
[----:B------:R0:W-:Y:S01]  /*4f40*/  @P3 STG.E.U16 desc[UR36][R10.64+0x2], R59 ;  /* 0x0000023b0a003986 */ /* 0x0001e2000c101524 */
[----:B------:R-:W-:Y:S01]  /*4f50*/  ISETP.GT.AND P3, PT, R0, 0x88, P2 ;  /* 0x000000880000780c */ /* 0x000fe20001764270 */
[-C--:B------:R-:W-:Y:S01]  /*4f60*/  FMUL R47, R47, R72.reuse ;  /* 0x000000482f2f7220 */ /* 0x080fe20000400000 */
[----:B------:R-:W-:Y:S01]  /*4f70*/  ISETP.GT.AND P2, PT, R6, 0x10, PT ;  /* 0x000000100600780c */ /* 0x000fe20003f44270 */
[----:B------:R-:W-:Y:S01]  /*4f80*/  @P5 STG.E.U16 desc[UR36][R20.64+0x10], R60 ;  /* 0x0000103c14005986 */ /* 0x000fe2000c101524 */
[----:B------:R-:W-:Y:S01]  /*4f90*/  ISETP.GT.AND P5, PT, R0, RZ, P0 ;  /* 0x000000ff0000720c */ /* 0x000fe200007a4270 */
[----:B------:R-:W-:Y:S01]  /*4fa0*/  FMUL R32, R32, R72 ;  /* 0x0000004820207220 */ /* 0x000fe20000400000 */
[----:B------:R-:W-:Y:S01]  /*4fb0*/  F2FP.BF16.F32.PACK_AB R44, RZ, R44 ;  /* 0x0000002cff2c723e */ /* 0x000fe200000010ff */
[----:B------:R-:W-:Y:S01]  /*4fc0*/  @P4 STG.E.U16 desc[UR36][R56.64+0x12], R61 ;  /* 0x0000123d38004986 */ /* 0x000fe2000c101524 */
[----:B------:R-:W-:Y:S01]  /*4fd0*/  ISETP.GT.AND P4, PT, R0, RZ, P2 ;  /* 0x000000ff0000720c */ /* 0x000fe20001784270 */
[-C--:B------:R-:W-:Y:S01]  /*4fe0*/  FMUL R33, R33, R72.reuse ;  /* 0x0000004821217220 */ /* 0x080fe20000400000 */
[----:B------:R-:W-:Y:S01]  /*4ff0*/  F2FP.BF16.F32.PACK_AB R45, RZ, R45 ;  /* 0x0000002dff2d723e */ /* 0x000fe200000010ff */
[----:B------:R-:W-:Y:S01]  /*5000*/  FMUL R34, R34, R72 ;  /* 0x0000004822227220 */ /* 0x000fe20000400000 */
[----:B------:R-:W-:Y:S01]  /*5010*/  F2FP.BF16.F32.PACK_AB R46, RZ, R46 ;  /* 0x0000002eff2e723e */ /* 0x000fe200000010ff */
[----:B0-----:R-:W-:Y:S01]  /*5020*/  @P3 IMAD.MOV.U32 R10, RZ, RZ, R12 ;  /* 0x000000ffff0a3224 */ /* 0x001fe200078e000c */
[----:B------:R-:W-:Y:S01]  /*5030*/  F2FP.BF16.F32.PACK_AB R47, RZ, R47 ;  /* 0x0000002fff2f723e */ /* 0x000fe200000010ff */
[----:B------:R-:W-:-:S02]  /*5040*/  @P3 IMAD.MOV.U32 R11, RZ, RZ, R13 ;  /* 0x000000ffff0b3224 */ /* 0x000fc400078e000d */
[----:B------:R-:W-:Y:S01]  /*5050*/  FMUL R35, R35, R72 ;  /* 0x0000004823237220 */ /* 0x000fe20000400000 */
[----:B------:R-:W-:Y:S01]  /*5060*/  F2FP.BF16.F32.PACK_AB R32, RZ, R32 ;  /* 0x00000020ff20723e */ /* 0x000fe200000010ff */
[-C--:B------:R-:W-:Y:S01]  /*5070*/  FMUL R36, R36, R72.reuse ;  /* 0x0000004824247220 */ /* 0x080fe20000400000 */
[----:B------:R-:W-:Y:S01]  /*5080*/  F2FP.BF16.F32.PACK_AB R33, RZ, R33 ;  /* 0x00000021ff21723e */ /* 0x000fe200000010ff */
[----:B------:R0:W-:Y:S01]  /*5090*/  @P3 STG.E.U16 desc[UR36][R10.64+0x10], R62 ;  /* 0x0000103e0a003986 */ /* 0x0001e2000c101524 */
[----:B------:R-:W-:Y:S01]  /*50a0*/  ISETP.GT.AND P3, PT, R0, 0x8, P2 ;  /* 0x000000080000780c */ /* 0x000fe20001764270 */
[----:B------:R-:W-:Y:S01]  /*50b0*/  FMUL R37, R37, R72 ;  /* 0x0000004825257220 */ /* 0x000fe20000400000 */
[----:B------:R-:W-:Y:S01]  /*50c0*/  F2FP.BF16.F32.PACK_AB R34, RZ, R34 ;  /* 0x00000022ff22723e */ /* 0x000fe200000010ff */
[----:B------:R1:W-:Y:S01]  /*50d0*/  @P1 STG.E.U16 desc[UR36][R12.64+0x12], R63 ;  /* 0x0000123f0c001986 */ /* 0x0003e2000c101524 */
[----:B------:R-:W-:Y:S01]  /*50e0*/  ISETP.GT.AND P1, PT, R6, 0x18, PT ;  /* 0x000000180600780c */ /* 0x000fe20003f24270 */
[-C--:B------:R-:W-:Y:S01]  /*50f0*/  FMUL R38, R38, R72.reuse ;  /* 0x0000004826267220 */ /* 0x080fe20000400000 */
[----:B------:R-:W-:Y:S01]  /*5100*/  F2FP.BF16.F32.PACK_AB R35, RZ, R35 ;  /* 0x00000023ff23723e */ /* 0x000fe200000010ff */
[----:B------:R1:W-:Y:S01]  /*5110*/  @P5 STG.E.U16 desc[UR36][R8.64+0x22], R49 ;  /* 0x0000223108005986 */ /* 0x0003e2000c101524 */
[C---:B------:R-:W-:Y:S01]  /*5120*/  ISETP.GT.AND P5, PT, R0.reuse, 0x8, P0 ;  /* 0x000000080000780c */ /* 0x040fe200007a4270 */
[----:B------:R-:W-:Y:S01]  /*5130*/  FMUL R39, R39, R72 ;  /* 0x0000004827277220 */ /* 0x000fe20000400000 */
[----:B------:R-:W-:Y:S01]  /*5140*/  F2FP.BF16.F32.PACK_AB R36, RZ, R36 ;  /* 0x00000024ff24723e */ /* 0x000fe200000010ff */
[----:B------:R1:W-:Y:S01]  /*5150*/  @P4 STG.E.U16 desc[UR36][R8.64+0x20], R48 ;  /* 0x0000203008004986 */ /* 0x0003e2000c101524 */
[----:B------:R-:W-:Y:S01]  /*5160*/  ISETP.GT.AND P4, PT, R0, RZ, P1 ;  /* 0x000000ff0000720c */ /* 0x000fe20000f84270 */
[----:B0-----:R-:W-:Y:S01]  /*5170*/  IMAD.WIDE.U32 R10, R4, 0xf0, R14 ;  /* 0x000000f0040a7825 */ /* 0x001fe200078e000e */
[----:B------:R-:W-:Y:S01]  /*5180*/  F2FP.BF16.F32.PACK_AB R37, RZ, R37 ;  /* 0x00000025ff25723e */ /* 0x000fe200000010ff */
[----:B------:R1:W-:Y:S01]  /*5190*/  @P3 STG.E.U16 desc[UR36][R14.64+0x20], R50 ;  /* 0x000020320e003986 */ /* 0x0003e2000c101524 */
[----:B------:R-:W-:Y:S01]  /*51a0*/  ISETP.GT.AND P3, PT, R6, 0x19, PT ;  /* 0x000000190600780c */ /* 0x000fe20003f64270 */
[----:B------:R-:W-:Y:S01]  /*51b0*/  IMAD.IADD R11, R5, 0x1, R11 ;  /* 0x00000001050b7824 */ /* 0x000fe200078e020b */
[----:B------:R-:W-:Y:S01]  /*51c0*/  F2FP.BF16.F32.PACK_AB R38, RZ, R38 ;  /* 0x00000026ff26723e */ /* 0x000fe200000010ff */
[-C--:B------:R-:W-:Y:S01]  /*51d0*/  FMUL R24, R24, R72.reuse ;  /* 0x0000004818187220 */ /* 0x080fe20000400000 */
[----:B------:R-:W-:Y:S01]  /*51e0*/  F2FP.BF16.F32.PACK_AB R39, RZ, R39 ;  /* 0x00000027ff27723e */ /* 0x000fe200000010ff */
[----:B------:R1:W-:Y:S01]  /*51f0*/  @P5 STG.E.U16 desc[UR36][R14.64+0x22], R51 ;  /* 0x000022330e005986 */ /* 0x0003e2000c101524 */
[C---:B------:R-:W-:Y:S01]  /*5200*/  ISETP.GT.AND P5, PT, R0.reuse, RZ, P3 ;  /* 0x000000ff0000720c */ /* 0x040fe20001fa4270 */
[----:B------:R-:W-:Y:S01]  /*5210*/  FMUL R25, R25, R72 ;  /* 0x0000004819197220 */ /* 0x000fe20000400000 */
[----:B------:R-:W-:Y:S01]  /*5220*/  F2FP.BF16.F32.PACK_AB R24, RZ, R24 ;  /* 0x00000018ff18723e */ /* 0x000fe200000010ff */
[----:B------:R1:W-:Y:S01]  /*5230*/  @P4 STG.E.U16 desc[UR36][R8.64+0x30], R52 ;  /* 0x0000303408004986 */ /* 0x0003e2000c101524 */
[----:B------:R-:W-:Y:S01]  /*5240*/  ISETP.GT.AND P4, PT, R0, 0x8, P1 ;  /* 0x000000080000780c */ /* 0x000fe20000f84270 */
[-C--:B------:R-:W-:Y:S01]  /*5250*/  FMUL R26, R26, R72.reuse ;  /* 0x000000481a1a7220 */ /* 0x080fe20000400000 */
[----:B------:R-:W-:Y:S01]  /*5260*/  F2FP.BF16.F32.PACK_AB R25, RZ, R25 ;  /* 0x00000019ff19723e */ /* 0x000fe200000010ff */
[-C--:B------:R-:W-:Y:S01]  /*5270*/  FMUL R27, R27, R72.reuse ;  /* 0x000000481b1b7220 */ /* 0x080fe20000400000 */
[-C--:B------:R-:W-:Y:S01]  /*5280*/  FMUL R28, R28, R72.reuse ;  /* 0x000000481c1c7220 */ /* 0x080fe20000400000 */
[-C--:B------:R-:W-:Y:S01]  /*5290*/  FMUL R29, R29, R72.reuse ;  /* 0x000000481d1d7220 */ /* 0x080fe20000400000 */
[-C--:B------:R-:W-:Y:S01]  /*52a0*/  FMUL R30, R30, R72.reuse ;  /* 0x000000481e1e7220 */ /* 0x080fe20000400000 */
[----:B------:R-:W-:Y:S01]  /*52b0*/  FMUL R31, R31, R72 ;  /* 0x000000481f1f7220 */ /* 0x000fe20000400000 */
[----:B------:R-:W-:Y:S01]  /*52c0*/  F2FP.BF16.F32.PACK_AB R26, RZ, R26 ;  /* 0x0000001aff1a723e */ /* 0x000fe200000010ff */
[----:B------:R1:W-:Y:S01]  /*52d0*/  @P5 STG.E.U16 desc[UR36][R8.64+0x32], R53 ;  /* 0x0000323508005986 */ /* 0x0003e2000c101524 */
[----:B------:R-:W-:-:S02]  /*52e0*/  ISETP.GT.AND P5, PT, R0, 0x8, P3 ;  /* 0x000000080000780c */ /* 0x000fc40001fa4270 */
[----:B------:R-:W-:Y:S01]  /*52f0*/  F2FP.BF16.F32.PACK_AB R27, RZ, R27 ;  /* 0x0000001bff1b723e */ /* 0x000fe200000010ff */
[----:B------:R1:W-:Y:S01]  /*5300*/  @P4 STG.E.U16 desc[UR36][R14.64+0x30], R54 ;  /* 0x000030360e004986 */ /* 0x0003e2000c101524 */
[C---:B------:R-:W-:Y:S02]  /*5310*/  ISETP.GT.AND P4, PT, R0.reuse, 0x80, P2 ;  /* 0x000000800000780c */ /* 0x040fe40001784270 */
[----:B------:R-:W-:Y:S02]  /*5320*/  ISETP.GT.AND P2, PT, R0, 0x88, P2 ;  /* 0x000000880000780c */ /* 0x000fe40001744270 */
[----:B------:R-:W-:Y:S02]  /*5330*/  F2FP.BF16.F32.PACK_AB R28, RZ, R28 ;  /* 0x0000001cff1c723e */ /* 0x000fe400000010ff */
[----:B------:R-:W-:Y:S02]  /*5340*/  F2FP.BF16.F32.PACK_AB R29, RZ, R29 ;  /* 0x0000001dff1d723e */ /* 0x000fe400000010ff */
[----:B------:R-:W-:Y:S01]  /*5350*/  F2FP.BF16.F32.PACK_AB R30, RZ, R30 ;  /* 0x0000001eff1e723e */ /* 0x000fe200000010ff */
[----:B------:R1:W-:Y:S01]  /*5360*/  @P5 STG.E.U16 desc[UR36][R14.64+0x32], R55 ;  /* 0x000032370e005986 */ /* 0x0003e2000c101524 */
[----:B------:R-:W-:-:S02]  /*5370*/  IADD3 R4, P5, R73, R10, RZ ;  /* 0x0000000a49047210 */ /* 0x000fc40007fbe0ff */
[----:B------:R-:W-:Y:S01]  /*5380*/  F2FP.BF16.F32.PACK_AB R31, RZ, R31 ;  /* 0x0000001fff1f723e */ /* 0x000fe200000010ff */
[----:B------:R1:W-:Y:S01]  /*5390*/  @P4 STG.E.U16 desc[UR36][R10.64+0x20], R40 ;  /* 0x000020280a004986 */ /* 0x0003e2000c101524 */
[C---:B------:R-:W-:Y:S01]  /*53a0*/  ISETP.GT.AND P4, PT, R0.reuse, 0x80, P0 ;  /* 0x000000800000780c */ /* 0x040fe20000784270 */
[----:B------:R-:W-:Y:S01]  /*53b0*/  IMAD.X R5, R7, 0x1, R11, P5 ;  /* 0x0000000107057824 */ /* 0x000fe200028e060b */
[C---:B------:R-:W-:Y:S02]  /*53c0*/  ISETP.GT.AND P0, PT, R0.reuse, 0x88, P0 ;  /* 0x000000880000780c */ /* 0x040fe40000704270 */
[----:B------:R-:W-:-:S09]  /*53d0*/  ISETP.GT.AND P5, PT, R0, 0x88, P3 ;  /* 0x000000880000780c */ /* 0x000fd20001fa4270 */
[----:B------:R1:W-:Y:S01]  /*53e0*/  @P4 STG.E.U16 desc[UR36][R10.64+0x22], R41 ;  /* 0x000022290a004986 */ /* 0x0003e2000c101524 */
[C---:B------:R-:W-:Y:S02]  /*53f0*/  ISETP.GT.AND P4, PT, R0.reuse, 0x80, P1 ;  /* 0x000000800000780c */ /* 0x040fe40000f84270 */
[C---:B------:R-:W-:Y:S01]  /*5400*/  ISETP.GT.AND P1, PT, R0.reuse, 0x88, P1 ;  /* 0x000000880000780c */ /* 0x040fe20000f24270 */
[----:B------:R1:W-:Y:S01]  /*5410*/  @P2 STG.E.U16 desc[UR36][R4.64+0x20], R42 ;  /* 0x0000202a04002986 */ /* 0x0003e2000c101524 */
[----:B------:R-:W-:Y:S02]  /*5420*/  ISETP.GT.AND P2, PT, R0, 0x80, P3 ;  /* 0x000000800000780c */ /* 0x000fe40001f44270 */
[C---:B------:R-:W-:Y:S01]  /*5430*/  ISETP.GT.AND P3, PT, R6.reuse, 0x20, PT ;  /* 0x000000200600780c */ /* 0x040fe20003f64270 */
[----:B------:R1:W-:Y:S01]  /*5440*/  @P0 STG.E.U16 desc[UR36][R4.64+0x22], R43 ;  /* 0x0000222b04000986 */ /* 0x0003e2000c101524 */
[----:B------:R-:W-:-:S05]  /*5450*/  ISETP.GT.AND P0, PT, R6, 0x21, PT ;  /* 0x000000210600780c */ /* 0x000fca0003f04270 */
[----:B------:R1:W-:Y:S01]  /*5460*/  @P4 STG.E.U16 desc[UR36][R10.64+0x30], R44 ;  /* 0x0000302c0a004986 */ /* 0x0003e2000c101524 */
[----:B------:R-:W-:-:S03]  /*5470*/  ISETP.GT.AND P4, PT, R0, 0x8, P3 ;  /* 0x000000080000780c */ /* 0x000fc60001f84270 */
[----:B------:R1:W-:Y:S01]  /*5480*/  @P2 STG.E.U16 desc[UR36][R10.64+0x32], R45 ;  /* 0x0000322d0a002986 */ /* 0x0003e2000c101524 */
[----:B------:R-:W-:-:S03]  /*5490*/  ISETP.GT.AND P2, PT, R0, RZ, P0 ;  /* 0x000000ff0000720c */ /* 0x000fc60000744270 */
[----:B------:R1:W-:Y:S01]  /*54a0*/  @P1 STG.E.U16 desc[UR36][R4.64+0x30], R46 ;  /* 0x0000302e04001986 */ /* 0x0003e2000c101524 */
[----:B------:R-:W-:-:S03]  /*54b0*/  ISETP.GT.AND P1, PT, R0, RZ, P3 ;  /* 0x000000ff0000720c */ /* 0x000fc60001f24270 */
[----:B------:R1:W-:Y:S01]  /*54c0*/  @P5 STG.E.U16 desc[UR36][R4.64+0x32], R47 ;  /* 0x0000322f04005986 */ /* 0x0003e2000c101524 */
[----:B------:R-:W-:-:S05]  /*54d0*/  ISETP.GT.AND P5, PT, R0, 0x8, P0 ;  /* 0x000000080000780c */ /* 0x000fca00007a4270 */
[----:B------:R1:W-:Y:S01]  /*54e0*/  @P2 STG.E.U16 desc[UR36][R8.64+0x42], R33 ;  /* 0x0000422108002986 */ /* 0x0003e2000c101524 */
[----:B------:R-:W-:-:S03]  /*54f0*/  ISETP.GT.AND P2, PT, R6, 0x29, PT ;  /* 0x000000290600780c */ /* 0x000fc60003f44270 */
[----:B------:R1:W-:Y:S01]  /*5500*/  @P1 STG.E.U16 desc[UR36][R8.64+0x40], R32 ;  /* 0x0000402008001986 */ /* 0x0003e2000c101524 */
[----:B------:R-:W-:-:S03]  /*5510*/  ISETP.GT.AND P1, PT, R6, 0x28, PT ;  /* 0x000000280600780c */ /* 0x000fc60003f24270 */
[----:B------:R1:W-:Y:S01]  /*5520*/  @P4 STG.E.U16 desc[UR36][R14.64+0x40], R34 ;  /* 0x000040220e004986 */ /* 0x0003e2000c101524 */
[----:B------:R-:W-:-:S03]  /*5530*/  ISETP.GT.AND P4, PT, R0, RZ, P2 ;  /* 0x000000ff0000720c */ /* 0x000fc60001784270 */
[----:B------:R1:W-:Y:S01]  /*5540*/  @P5 STG.E.U16 desc[UR36][R14.64+0x42], R35 ;  /* 0x000042230e005986 */ /* 0x0003e2000c101524 */
[----:B------:R-:W-:-:S09]  /*5550*/  ISETP.GT.AND P5, PT, R0, RZ, P1 ;  /* 0x000000ff0000720c */ /* 0x000fd20000fa4270 */
[----:B------:R1:W-:Y:S01]  /*5560*/  @P4 STG.E.U16 desc[UR36][R8.64+0x52], R37 ;  /* 0x0000522508004986 */ /* 0x0003e2000c101524 */
[----:B------:R-:W-:-:S03]  /*5570*/  ISETP.GT.AND P4, PT, R0, 0x8, P2 ;  /* 0x000000080000780c */ /* 0x000fc60001784270 */
[----:B------:R1:W-:Y:S01]  /*5580*/  @P5 STG.E.U16 desc[UR36][R8.64+0x50], R36 ;  /* 0x0000502408005986 */ /* 0x0003e2000c101524 */
[----:B------:R-:W-:-:S09]  /*5590*/  ISETP.GT.AND P5, PT, R0, 0x8, P1 ;  /* 0x000000080000780c */ /* 0x000fd20000fa4270 */
[----:B------:R1:W-:Y:S01]  /*55a0*/  @P4 STG.E.U16 desc[UR36][R14.64+0x52], R39 ;  /* 0x000052270e004986 */ /* 0x0003e2000c101524 */
[C---:B------:R-:W-:Y:S02]  /*55b0*/  ISETP.GT.AND P4, PT, R0.reuse, 0x80, P3 ;  /* 0x000000800000780c */ /* 0x040fe40001f84270 */
[C---:B------:R-:W-:Y:S01]  /*55c0*/  ISETP.GT.AND P3, PT, R0.reuse, 0x88, P3 ;  /* 0x000000880000780c */ /* 0x040fe20001f64270 */
[----:B------:R1:W-:Y:S01]  /*55d0*/  @P5 STG.E.U16 desc[UR36][R14.64+0x50], R38 ;  /* 0x000050260e005986 */ /* 0x0003e2000c101524 */
[C---:B------:R-:W-:Y:S02]  /*55e0*/  ISETP.GT.AND P5, PT, R0.reuse, 0x80, P0 ;  /* 0x000000800000780c */ /* 0x040fe400007a4270 */
[----:B------:R-:W-:-:S07]  /*55f0*/  ISETP.GT.AND P0, PT, R0, 0x88, P0 ;  /* 0x000000880000780c */ /* 0x000fce0000704270 */
[----:B------:R1:W-:Y:S01]  /*5600*/  @P4 STG.E.U16 desc[UR36][R10.64+0x40], R24 ;  /* 0x000040180a004986 */ /* 0x0003e2000c101524 */
[C---:B------:R-:W-:Y:S02]  /*5610*/  ISETP.GT.AND P4, PT, R0.reuse, 0x80, P1 ;  /* 0x000000800000780c */ /* 0x040fe40000f84270 */
[C---:B------:R-:W-:Y:S01]  /*5620*/  ISETP.GT.AND P1, PT, R0.reuse, 0x88, P1 ;  /* 0x000000880000780c */ /* 0x040fe20000f24270 */
[----:B------:R1:W-:Y:S01]  /*5630*/  @P5 STG.E.U16 desc[UR36][R10.64+0x42], R25 ;  /* 0x000042190a005986 */ /* 0x0003e2000c101524 */
[C---:B------:R-:W-:Y:S02]  /*5640*/  ISETP.GT.AND P5, PT, R0.reuse, 0x80, P2 ;  /* 0x000000800000780c */ /* 0x040fe400017a4270 */
[----:B------:R-:W-:Y:S01]  /*5650*/  ISETP.GT.AND P2, PT, R0, 0x88, P2 ;  /* 0x000000880000780c */ /* 0x000fe20001744270 */
[----:B------:R1:W-:Y:S04]  /*5660*/  @P3 STG.E.U16 desc[UR36][R4.64+0x40], R26 ;  /* 0x0000401a04003986 */ /* 0x0003e8000c101524 */
[----:B------:R1:W-:Y:S04]  /*5670*/  @P0 STG.E.U16 desc[UR36][R4.64+0x42], R27 ;  /* 0x0000421b04000986 */ /* 0x0003e8000c101524 */
[----:B------:R1:W-:Y:S04]  /*5680*/  @P4 STG.E.U16 desc[UR36][R10.64+0x50], R28 ;  /* 0x0000501c0a004986 */ /* 0x0003e8000c101524 */
[----:B------:R1:W-:Y:S04]  /*5690*/  @P5 STG.E.U16 desc[UR36][R10.64+0x52], R29 ;  /* 0x0000521d0a005986 */ /* 0x0003e8000c101524 */
[----:B------:R1:W-:Y:S04]  /*56a0*/  @P1 STG.E.U16 desc[UR36][R4.64+0x50], R30 ;  /* 0x0000501e04001986 */ /* 0x0003e8000c101524 */
[----:B------:R1:W-:Y:S02]  /*56b0*/  @P2 STG.E.U16 desc[UR36][R4.64+0x52], R31 ;  /* 0x0000521f04002986 */ /* 0x0003e4000c101524 */
.L_x_125:
[----:B------:R-:W-:Y:S05]  /*56c0*/  BSYNC B0 ;  /* 0x0000000000007941 */ /* 0x000fea0003800000 */
.L_x_33:
[----:B------:R-:W-:Y:S01]  /*56d0*/  ULDC UR4, c[0x0][0xc] ;  /* 0x0000030000047ab9 */ /* 0x000fe20000000800 */
[----:B------:R-:W-:Y:S01]  /*56e0*/  ULDC UR5, c[0x0][0x10] ;  /* 0x0000040000057ab9 */ /* 0x000fe20000000800 */
[----:B01----:R-:W0:Y:S01]  /*56f0*/  LDC R5, c[0x0][0x14] ;  /* 0x00000500ff057b82 */ /* 0x003e220000000800 */
[----:B------:R-:W-:Y:S01]  /*5700*/  UIMAD.WIDE.U32 UR4, UR4, UR5, URZ ;  /* 0x00000005040472a5 */ /* 0x000fe2000f8e003f */
[----:B------:R-:W-:Y:S01]  /*5710*/  PRMT R0, RZ, 0x7610, R0 ;  /* 0x00007610ff007816 */ /* 0x000fe20000000000 */
[----:B------:R-:W-:Y:S02]  /*5720*/  IMAD.MOV.U32 R77, RZ, RZ, -0x1 ;  /* 0xffffffffff4d7424 */ /* 0x000fe400078e00ff */
[----:B------:R-:W-:Y:S02]  /*5730*/  IMAD.MOV.U32 R73, RZ, RZ, -0x1 ;  /* 0xffffffffff497424 */ /* 0x000fe400078e00ff */
[----:B0-----:R-:W-:-:S04]  /*5740*/  IMAD.WIDE.U32 R16, R5, UR4, R16 ;  /* 0x0000000405107c25 */ /* 0x001fc8000f8e0010 */
[----:B------:R-:W-:Y:S01]  /*5750*/  IMAD R5, R5, UR5, RZ ;  /* 0x0000000505057c24 */ /* 0x000fe2000f8e02ff */
[----:B------:R-:W-:Y:S02]  /*5760*/  ULDC.64 UR4, c[0x0][0x650] ;  /* 0x0001940000047ab9 */ /* 0x000fe40000000a00 */
[----:B------:R-:W-:Y:S01]  /*5770*/  ISETP.GE.U32.AND P0, PT, R16, UR4, PT ;  /* 0x0000000410007c0c */ /* 0x000fe2000bf06070 */
[----:B------:R-:W-:-:S05]  /*5780*/  IMAD.IADD R17, R17, 0x1, R5 ;  /* 0x0000000111117824 */ /* 0x000fca00078e0205 */
[----:B------:R-:W-:-:S13]  /*5790*/  ISETP.GE.U32.AND.EX P0, PT, R17, UR5, PT, P0 ;  /* 0x0000000511007c0c */ /* 0x000fda000bf06100 */
[----:B------:R-:W-:Y:S05]  /*57a0*/  @P0 BRA `(.L_x_126) ;  /* 0x0000000400640947 */ /* 0x000fea0003800000 */
[----:B---3--:R-:W0:Y:S01]  /*57b0*/  S2R R12, SR_CTAID.X ;  /* 0x00000000000c7919 */ /* 0x008e220000002500 */
[----:B------:R-:W1:Y:S01]  /*57c0*/  LDC.64 R10, c[0x0][0x628] ;  /* 0x00018a00ff0a7b82 */ /* 0x000e620000000a00 */
[----:B------:R-:W-:Y:S01]  /*57d0*/  ULDC UR4, c[0x0][0x150] ;  /* 0x0000540000047ab9 */ /* 0x000fe20000000800 */
[----:B------:R-:W-:Y:S01]  /*57e0*/  IMAD.MOV.U32 R8, RZ, RZ, R16 ;  /* 0x000000ffff087224 */ /* 0x000fe200078e0010 */
[----:B------:R-:W3:Y:S01]  /*57f0*/  S2R R24, SR_CTAID.Y ;  /* 0x0000000000187919 */ /* 0x000ee20000002600 */
[----:B------:R-:W-:-:S04]  /*5800*/  IMAD.MOV.U32 R9, RZ, RZ, R17 ;  /* 0x000000ffff097224 */ /* 0x000fc800078e0011 */
[----:B------:R-:W2:Y:S08]  /*5810*/  LDC R21, c[0x0][0x144] ;  /* 0x00005100ff157b82 */ /* 0x000eb00000000800 */
[----:B------:R-:W2:Y:S08]  /*5820*/  LDC R0, c[0x0][0x630] ;  /* 0x00018c00ff007b82 */ /* 0x000eb00000000800 */
[----:B----4-:R-:W4:Y:S01]  /*5830*/  LDC.64 R14, c[0x0][0x620] ;  /* 0x00018800ff0e7b82 */ /* 0x010f220000000a00 */
[----:B-1----:R-:W-:-:S04]  /*5840*/  ISETP.NE.U32.AND P0, PT, R10, RZ, PT ;  /* 0x000000ff0a00720c */ /* 0x002fc80003f05070 */
[----:B------:R-:W-:Y:S02]  /*5850*/  ISETP.NE.AND.EX P0, PT, R11, RZ, PT, P0 ;  /* 0x000000ff0b00720c */ /* 0x000fe40003f05300 */
[----:B0-----:R-:W-:-:S05]  /*5860*/  I2FP.F32.U32 R3, R12 ;  /* 0x0000000c00037245 */ /* 0x001fca0000201000 */
[----:B------:R-:W-:-:S04]  /*5870*/  FMUL R3, R3, UR4 ;  /* 0x0000000403037c20 */ /* 0x000fc80008400000 */
[----:B------:R0:W1:Y:S02]  /*5880*/  F2I.U32.TRUNC.NTZ R20, R3 ;  /* 0x0000000300147305 */ /* 0x000064000020f000 */
[----:B--23--:R-:W-:Y:S05]  /*5890*/  @!P0 BRA `(.L_x_127) ;  /* 0x0000000000288947 */ /* 0x00cfea0003800000 */
[----:B0-----:R-:W0:Y:S02]  /*58a0*/  LDC R3, c[0x0][0x634] ;  /* 0x00018d00ff037b82 */ /* 0x001e240000000800 */
        /* <DEDUP_REMOVED lines=9> */
.L_x_127:
[----:B------:R-:W2:Y:S01]  /*5940*/  LDC.64 R30, c[0x0][0x640] ;  /* 0x00019000ff1e7b82 */ /* 0x000ea20000000a00 */
[-CC-:B------:R-:W-:Y:S01]  /*5950*/  SHF.R.U64 R73, R8, R0.reuse, R9.reuse ;  /* 0x0000000008497219 */ /* 0x180fe20000001209 */
[----:B-1----:R-:W-:Y:S01]  /*5960*/  IMAD.MOV R20, RZ, RZ, -R20 ;  /* 0x000000ffff147224 */ /* 0x002fe200078e0a14 */
[----:B------:R-:W-:Y:S01]  /*5970*/  SHF.R.U32.HI R0, RZ, R0, R9 ;  /* 0x00000000ff007219 */ /* 0x000fe20000011609 */
[----:B------:R-:W-:Y:S01]  /*5980*/  ULDC UR4, c[0x0][0x154] ;  /* 0x0000550000047ab9 */ /* 0x000fe20000000800 */
[----:B0-----:R-:W-:Y:S01]  /*5990*/  IADD3 R3, P0, RZ, -R73, RZ ;  /* 0x80000049ff037210 */ /* 0x001fe20007f1e0ff */
[----:B------:R-:W-:Y:S02]  /*59a0*/  IMAD R26, R21, R20, R12 ;  /* 0x00000014151a7224 */ /* 0x000fe400078e020c */
[----:B------:R-:W0:Y:S01]  /*59b0*/  LDC R6, c[0x0][0x618] ;  /* 0x00018600ff067b82 */ /* 0x000e220000000800 */
[----:B------:R-:W-:Y:S02]  /*59c0*/  IMAD.MOV.U32 R7, RZ, RZ, 0x1 ;  /* 0x00000001ff077424 */ /* 0x000fe400078e00ff */
[----:B------:R-:W-:-:S04]  /*59d0*/  IMAD.X R5, RZ, RZ, ~R0, P0 ;  /* 0x000000ffff057224 */ /* 0x000fc800000e0e00 */
[-C--:B----4-:R-:W-:Y:S01]  /*59e0*/  IMAD R0, R5, R14.reuse, RZ ;  /* 0x0000000e05007224 */ /* 0x090fe200078e02ff */
[----:B------:R-:W1:Y:S01]  /*59f0*/  LDC R8, c[0x0][0x608] ;  /* 0x00018200ff087b82 */ /* 0x000e620000000800 */
[----:B------:R-:W-:-:S04]  /*5a00*/  IMAD.WIDE.U32 R4, R3, R14, R16 ;  /* 0x0000000e03047225 */ /* 0x000fc800078e0010 */
[----:B------:R-:W-:Y:S01]  /*5a10*/  IMAD R3, R3, R15, R0 ;  /* 0x0000000f03037224 */ /* 0x000fe200078e0200 */
[----:B------:R-:W-:Y:S02]  /*5a20*/  I2FP.F32.U32 R0, R24 ;  /* 0x0000001800007245 */ /* 0x000fe40000201000 */
[----:B------:R-:W3:Y:S01]  /*5a30*/  LDC R28, c[0x0][0x658] ;  /* 0x00019600ff1c7b82 */ /* 0x000ee20000000800 */
[----:B------:R-:W-:Y:S01]  /*5a40*/  IMAD.IADD R3, R5, 0x1, R3 ;  /* 0x0000000105037824 */ /* 0x000fe200078e0203 */
[----:B--2---:R-:W-:Y:S01]  /*5a50*/  ISETP.NE.U32.AND P0, PT, R30, RZ, PT ;  /* 0x000000ff1e00720c */ /* 0x004fe20003f05070 */
[----:B------:R-:W-:Y:S01]  /*5a60*/  FMUL R0, R0, UR4 ;  /* 0x0000000400007c20 */ /* 0x000fe20008400000 */
[----:B------:R-:W-:Y:S02]  /*5a70*/  IMAD.MOV.U32 R5, RZ, RZ, -0x1 ;  /* 0xffffffffff057424 */ /* 0x000fe400078e00ff */
[----:B------:R-:W-:Y:S01]  /*5a80*/  ISETP.NE.AND.EX P0, PT, R31, RZ, PT, P0 ;  /* 0x000000ff1f00720c */ /* 0x000fe20003f05300 */
[----:B------:R2:W4:Y:S01]  /*5a90*/  F2I.U32.TRUNC.NTZ R14, R0 ;  /* 0x00000000000e7305 */ /* 0x000522000020f000 */
[----:B------:R-:W2:Y:S01]  /*5aa0*/  LDC R15, c[0x0][0x148] ;  /* 0x00005200ff0f7b82 */ /* 0x000ea20000000800 */
[----:B0-----:R-:W-:-:S02]  /*5ab0*/  SHF.R.U64 R12, R4, R6, R3 ;  /* 0x00000006040c7219 */ /* 0x001fc40000001203 */
[----:B------:R-:W-:-:S05]  /*5ac0*/  SHF.R.U32.HI R3, RZ, R6, R3 ;  /* 0x00000006ff037219 */ /* 0x000fca0000011603 */
[----:B------:R-:W0:Y:S01]  /*5ad0*/  LDC R20, c[0x0][0x600] ;  /* 0x00018000ff147b82 */ /* 0x000e220000000800 */
[-CC-:B-1----:R-:W-:Y:S02]  /*5ae0*/  SHF.R.U64 R10, R12, R8.reuse, R3.reuse ;  /* 0x000000080c0a7219 */ /* 0x182fe40000001203 */
[----:B------:R-:W-:-:S05]  /*5af0*/  SHF.R.U32.HI R3, RZ, R8, R3 ;  /* 0x00000008ff037219 */ /* 0x000fca0000011603 */
[----:B------:R-:W1:Y:S01]  /*5b00*/  LDC R25, c[0x0][0x648] ;  /* 0x00019200ff197b82 */ /* 0x000e620000000800 */
[-C--:B---3--:R-:W-:Y:S02]  /*5b10*/  SHF.L.U32 R4, R5, R28.reuse, RZ ;  /* 0x0000001c05047219 */ /* 0x088fe400000006ff */
[-CC-:B------:R-:W-:Y:S02]  /*5b20*/  SHF.R.U64 R13, R10, R28.reuse, R3.reuse ;  /* 0x0000001c0a0d7219 */ /* 0x180fe40000001203 */
[----:B------:R-:W-:Y:S02]  /*5b30*/  SHF.R.U32.HI R5, RZ, R28, R3 ;  /* 0x0000001cff057219 */ /* 0x000fe40000011603 */
[----:B------:R-:W-:Y:S01]  /*5b40*/  LOP3.LUT R21, RZ, R4, RZ, 0x33, !PT ;  /* 0x00000004ff157212 */ /* 0x000fe200078e33ff */
[----:B------:R-:W3:Y:S01]  /*5b50*/  LDC R27, c[0x0][0x638] ;  /* 0x00018e00ff1b7b82 */ /* 0x000ee20000000800 */
[----:B------:R-:W-:Y:S01]  /*5b60*/  SHF.L.U32 R28, R7, R28, RZ ;  /* 0x0000001c071c7219 */ /* 0x000fe200000006ff */
[----:B------:R-:W-:-:S06]  /*5b70*/  IMAD.MOV.U32 R4, RZ, RZ, R13 ;  /* 0x000000ffff047224 */ /* 0x000fcc00078e000d */
[----:B------:R-:W0:Y:S01]  /*5b80*/  LDC R29, c[0x0][0x610] ;  /* 0x00018400ff1d7b82 */ /* 0x000e220000000800 */
[----:B----4-:R-:W-:Y:S05]  /*5b90*/  @!P0 BRA `(.L_x_128) ;  /* 0x0000000000288947 */ /* 0x010fea0003800000 */
[----:B--2---:R-:W2:Y:S02]  /*5ba0*/  LDC R0, c[0x0][0x64c] ;  /* 0x00019300ff007b82 */ /* 0x004ea40000000800 */
[----:B--2---:R-:W-:-:S05]  /*5bb0*/  IADD3 R3, P0, R13, R0, RZ ;  /* 0x000000000d037210 */ /* 0x004fca0007f1e0ff */
        /* <DEDUP_REMOVED lines=8> */
.L_x_128:
[----:B------:R-:W-:Y:S01]  /*5c40*/  ISETP.NE.AND P0, PT, R2, 0x1, PT ;  /* 0x000000010200780c */ /* 0x000fe20003f05270 */
[----:B------:R-:W-:Y:S01]  /*5c50*/  IMAD.MOV R14, RZ, RZ, -R14 ;  /* 0x000000ffff0e7224 */ /* 0x000fe200078e0a0e */
[----:B-12---:R-:W-:Y:S01]  /*5c60*/  SHF.R.U64 R0, R4, R25, R5 ;  /* 0x0000001904007219 */ /* 0x006fe20000001205 */
[----:B0-----:R-:W-:Y:S01]  /*5c70*/  VIADD R5, R20, 0xffffffff ;  /* 0xffffffff14057836 */ /* 0x001fe20000000000 */
[----:B------:R-:W-:Y:S01]  /*5c80*/  LOP3.LUT R3, R10, R21, RZ, 0xc0, !PT ;  /* 0x000000150a037212 */ /* 0x000fe200078ec0ff */
[----:B------:R-:W-:Y:S02]  /*5c90*/  IMAD.MOV.U32 R6, RZ, RZ, 0x1 ;  /* 0x00000001ff067424 */ /* 0x000fe400078e00ff */
[----:B------:R-:W-:Y:S01]  /*5ca0*/  IMAD.MOV R4, RZ, RZ, -R0 ;  /* 0x000000ffff047224 */ /* 0x000fe200078e0a00 */
[----:B------:R-:W-:Y:S01]  /*5cb0*/  LOP3.LUT R5, R12, R5, RZ, 0xc0, !PT ;  /* 0x000000050c057212 */ /* 0x000fe200078ec0ff */
[----:B------:R-:W-:Y:S02]  /*5cc0*/  IMAD R3, R28, R0, R3 ;  /* 0x000000001c037224 */ /* 0x000fe400078e0203 */
[----:B---3--:R-:W-:-:S02]  /*5cd0*/  IMAD R0, R4, R27, R13 ;  /* 0x0000001b04007224 */ /* 0x008fc400078e020d */
[----:B------:R-:W-:Y:S02]  /*5ce0*/  @P0 IMAD R26, R15, R14, R24 ;  /* 0x0000000e0f1a0224 */ /* 0x000fe400078e0218 */
[----:B------:R-:W-:Y:S01]  /*5cf0*/  IMAD R4, R0, R20, R5 ;  /* 0x0000001400047224 */ /* 0x000fe200078e0205 */
[----:B------:R-:W-:Y:S01]  /*5d00*/  PRMT R0, R6, 0x7610, R0 ;  /* 0x0000761006007816 */ /* 0x000fe20000000000 */
[----:B------:R-:W-:-:S05]  /*5d10*/  IMAD R3, R3, R29, R26 ;  /* 0x0000001d03037224 */ /* 0x000fca00078e021a */
[----:B------:R-:W-:Y:S02]  /*5d20*/  SEL R77, R4, R3, !P0 ;  /* 0x00000003044d7207 */ /* 0x000fe40004000000 */
[----:B------:R-:W-:-:S07]  /*5d30*/  SEL R3, R3, R4, !P0 ;  /* 0x0000000403037207 */ /* 0x000fce0004000000 */
.L_x_126:
[----:B------:R-:W-:Y:S01]  /*5d40*/  LOP3.LUT P0, RZ, R0, 0xff, RZ, 0xc0, !PT ;  /* 0x000000ff00ff7812 */ /* 0x000fe2000780c0ff */
[----:B------:R-:W-:-:S12]  /*5d50*/  IMAD.MOV.U32 R79, RZ, RZ, R3 ;  /* 0x000000ffff4f7224 */ /* 0x000fd800078e0003 */
[----:B------:R-:W-:Y:S05]  /*5d60*/  @P0 BRA `(.L_x_129) ;  /* 0xffffffb400fc0947 */ /* 0x000fea000383ffff */
[----:B------:R-:W-:Y:S05]  /*5d70*/  EXIT ;  /* 0x000000000000794d */ /* 0x000fea0003800000 */
.L_x_8:
[----:B0-----:R-:W-:Y:S01]  /*5d80*/  ULDC.64 UR4, c[0x0][0x650] ;  /* 0x0001940000047ab9 */ /* 0x001fe20000000a00 */
        /* <DEDUP_REMOVED lines=25> */
.L_x_131:
[----:B------:R-:W0:Y:S01]  /*5f20*/  LDC.64 R28, c[0x0][0x640] ;  /* 0x00019000ff1c7b82 */ /* 0x000e220000000a00 */
[-CC-:B------:R-:W-:Y:S01]  /*5f30*/  SHF.R.U64 R22, R12, R6.reuse, R13.reuse ;  /* 0x000000060c167219 */ /* 0x180fe2000000120d */
[----:B------:R-:W-:Y:S01]  /*5f40*/  IMAD.MOV.U32 R30, RZ, RZ, 0x1 ;  /* 0x00000001ff1e7424 */ /* 0x000fe200078e00ff */
[----:B------:R-:W-:Y:S02]  /*5f50*/  SHF.R.U32.HI R6, RZ, R6, R13 ;  /* 0x00000006ff067219 */ /* 0x000fe4000001160d */
        /* <DEDUP_REMOVED lines=8> */
[----:B------:R-:W-:Y:S01]  /*5fe0*/  IMAD.IADD R9, R9, 0x1, R11 ;  /* 0x0000000109097824 */ /* 0x000fe200078e020b */
[----:B0-----:R-:W-:-:S04]  /*5ff0*/  ISETP.NE.U32.AND P0, PT, R28, RZ, PT ;  /* 0x000000ff1c00720c */ /* 0x001fc80003f05070 */
[----:B------:R-:W-:Y:S02]  /*6000*/  ISETP.NE.AND.EX P0, PT, R29, RZ, PT, P0 ;  /* 0x000000ff1d00720c */ /* 0x000fe40003f05300 */
[----:B------:R-:W0:Y:S01]  /*6010*/  LDC R20, c[0x0][0x600] ;  /* 0x00018000ff147b82 */ /* 0x000e220000000800 */
[-CC-:B-1----:R-:W-:Y:S01]  /*6020*/  SHF.R.U64 R14, R8, R10.reuse, R9.reuse ;  /* 0x0000000a080e7219 */ /* 0x182fe20000001209 */
[----:B------:R-:W-:Y:S01]  /*6030*/  IMAD.MOV.U32 R8, RZ, RZ, -0x1 ;  /* 0xffffffffff087424 */ /* 0x000fe200078e00ff */
[----:B------:R-:W-:-:S05]  /*6040*/  SHF.R.U32.HI R9, RZ, R10, R9 ;  /* 0x0000000aff097219 */ /* 0x000fca0000011609 */
[----:B------:R-:W1:Y:S01]  /*6050*/  LDC R24, c[0x0][0x648] ;  /* 0x00019200ff187b82 */ /* 0x000e620000000800 */
[-CC-:B--2---:R-:W-:Y:S02]  /*6060*/  SHF.R.U64 R23, R14, R12.reuse, R9.reuse ;  /* 0x0000000c0e177219 */ /* 0x184fe40000001209 */
[----:B------:R-:W-:-:S05]  /*6070*/  SHF.R.U32.HI R6, RZ, R12, R9 ;  /* 0x0000000cff067219 */ /* 0x000fca0000011609 */
[----:B------:R-:W2:Y:S01]  /*6080*/  LDC R26, c[0x0][0x638] ;  /* 0x00018e00ff1a7b82 */ /* 0x000ea20000000800 */
[-C--:B---3--:R-:W-:Y:S02]  /*6090*/  SHF.L.U32 R8, R8, R27.reuse, RZ ;  /* 0x0000001b08087219 */ /* 0x088fe400000006ff */
[-CC-:B------:R-:W-:Y:S02]  /*60a0*/  SHF.R.U64 R25, R23, R27.reuse, R6.reuse ;  /* 0x0000001b17197219 */ /* 0x180fe40000001206 */
[----:B------:R-:W-:Y:S02]  /*60b0*/  LOP3.LUT R32, RZ, R8, RZ, 0x33, !PT ;  /* 0x00000008ff207212 */ /* 0x000fe400078e33ff */
[----:B------:R-:W-:Y:S01]  /*60c0*/  SHF.R.U32.HI R9, RZ, R27, R6 ;  /* 0x0000001bff097219 */ /* 0x000fe20000011606 */
[----:B------:R-:W3:Y:S01]  /*60d0*/  LDC R31, c[0x0][0x610] ;  /* 0x00018400ff1f7b82 */ /* 0x000ee20000000800 */
[----:B------:R-:W-:Y:S01]  /*60e0*/  IMAD.MOV.U32 R8, RZ, RZ, R25 ;  /* 0x000000ffff087224 */ /* 0x000fe200078e0019 */
[----:B------:R-:W-:Y:S06]  /*60f0*/  @!P0 BRA `(.L_x_132) ;  /* 0x0000000000288947 */ /* 0x000fec0003800000 */
        /* <DEDUP_REMOVED lines=10> */
.L_x_132:
[----:B------:R-:W-:Y:S02]  /*61a0*/  ISETP.NE.AND P0, PT, R2, 0x1, PT ;  /* 0x000000010200780c */ /* 0x000fe40003f05270 */
[----:B-1----:R-:W-:Y:S01]  /*61b0*/  SHF.R.U64 R6, R8, R24, R9 ;  /* 0x0000001808067219 */ /* 0x002fe20000001209 */
[----:B0-----:R-:W-:Y:S01]  /*61c0*/  VIADD R9, R20, 0xffffffff ;  /* 0xffffffff14097836 */ /* 0x001fe20000000000 */
[----:B------:R-:W-:Y:S02]  /*61d0*/  SHF.L.U32 R30, R30, R27, RZ ;  /* 0x0000001b1e1e7219 */ /* 0x000fe400000006ff */
[----:B------:R-:W-:Y:S01]  /*61e0*/  LOP3.LUT R5, R23, R32, RZ, 0xc0, !PT ;  /* 0x0000002017057212 */ /* 0x000fe200078ec0ff */
[----:B------:R-:W-:-:S04]  /*61f0*/  IMAD.MOV R8, RZ, RZ, -R6 ;  /* 0x000000ffff087224 */ /* 0x000fc800078e0a06 */
[----:B------:R-:W-:Y:S01]  /*6200*/  IMAD R6, R30, R6, R5 ;  /* 0x000000061e067224 */ /* 0x000fe200078e0205 */
[----:B------:R-:W-:Y:S01]  /*6210*/  LOP3.LUT R5, R14, R9, RZ, 0xc0, !PT ;  /* 0x000000090e057212 */ /* 0x000fe200078ec0ff */
[----:B------:R-:W-:Y:S02]  /*6220*/  @P0 IMAD R3, R7, R21, R4 ;  /* 0x0000001507030224 */ /* 0x000fe400078e0204 */
[----:B--2---:R-:W-:Y:S02]  /*6230*/  IMAD R4, R8, R26, R25 ;  /* 0x0000001a08047224 */ /* 0x004fe400078e0219 */
[----:B---3--:R-:W-:Y:S02]  /*6240*/  IMAD R3, R6, R31, R3 ;  /* 0x0000001f06037224 */ /* 0x008fe400078e0203 */
[----:B------:R-:W-:Y:S02]  /*6250*/  IMAD R4, R4, R20, R5 ;  /* 0x0000001404047224 */ /* 0x000fe400078e0205 */
[----:B------:R-:W-:-:S02]  /*6260*/  IMAD.MOV.U32 R8, RZ, RZ, 0x1 ;  /* 0x00000001ff087424 */ /* 0x000fc400078e00ff */
[----:B------:R-:W-:Y:S01]  /*6270*/  IMAD.MOV.U32 R6, RZ, RZ, R22 ;  /* 0x000000ffff067224 */ /* 0x000fe200078e0016 */
[----:B------:R-:W-:Y:S02]  /*6280*/  SEL R20, R4, R3, !P0 ;  /* 0x0000000304147207 */ /* 0x000fe40004000000 */
[----:B------:R-:W-:-:S07]  /*6290*/  SEL R13, R3, R4, !P0 ;  /* 0x00000004030d7207 */ /* 0x000fce0004000000 */
.L_x_130:
[----:B------:R-:W-:-:S08]  /*62a0*/  NOP ;  /* 0x0000000000007918 */ /* 0x000fd00000000000 */
[----:B------:R-:W0:-:S00]  /*62b0*/  USETMAXREG.DEALLOC.CTAPOOL 0x28 ;  /* 0x00000028000079c8 */ /* 0x000e0000080e0500 */
[----:B0-----:R-:W-:-:S13]  /*62c0*/  ISETP.NE.AND P0, PT, R0, RZ, PT ;  /* 0x000000ff0000720c */ /* 0x001fda0003f05270 */
[----:B------:R-:W-:Y:S05]  /*62d0*/  @P0 EXIT ;  /* 0x000000000000094d */ /* 0x000fea0003800000 */
[----:B------:R-:W-:Y:S01]  /*62e0*/  LOP3.LUT P0, RZ, R8, 0xff, RZ, 0xc0, !PT ;  /* 0x000000ff08ff7812 */ /* 0x000fe2000780c0ff */
[----:B------:R-:W-:Y:S02]  /*62f0*/  IMAD.MOV.U32 R0, RZ, RZ, 0x1 ;  /* 0x00000001ff007424 */ /* 0x000fe400078e00ff */
[----:B------:R-:W-:-:S10]  /*6300*/  IMAD.MOV.U32 R3, RZ, RZ, RZ ;  /* 0x000000ffff037224 */ /* 0x000fd400078e00ff */
[----:B------:R-:W-:Y:S05]  /*6310*/  @!P0 BRA `(.L_x_133) ;  /* 0x0000000c003c8947 */ /* 0x000fea0003800000 */
[----:B------:R-:W0:Y:S01]  /*6320*/  LDC R0, c[0x0][0x28c] ;  /* 0x0000a300ff007b82 */ /* 0x000e220000000800 */
[----:B------:R-:W1:Y:S01]  /*6330*/  S2R R9, SR_CgaCtaId ;  /* 0x0000000000097919 */ /* 0x000e620000008800 */
[----:B------:R-:W-:Y:S01]  /*6340*/  ULDC UR5, c[0x0][0x600] ;  /* 0x0001800000057ab9 */ /* 0x000fe20000000800 */
[----:B------:R-:W-:Y:S01]  /*6350*/  ULDC UR4, c[0x0][0xc] ;  /* 0x0000030000047ab9 */ /* 0x000fe20000000800 */
[----:B------:R-:W-:Y:S01]  /*6360*/  UIADD3 UR16, UR5, -0x1, URZ ;  /* 0xffffffff05107890 */ /* 0x000fe2000fffe03f */
[----:B------:R-:W-:Y:S01]  /*6370*/  BSSY B0, `(.L_x_133) ;  /* 0x00000c9000007945 */ /* 0x000fe20003800000 */
[----:B------:R-:W-:Y:S01]  /*6380*/  ULDC UR6, c[0x0][0x658] ;  /* 0x0001960000067ab9 */ /* 0x000fe20000000800 */
[----:B------:R-:W-:Y:S01]  /*6390*/  ULDC UR5, c[0x0][0x10] ;  /* 0x0000040000057ab9 */ /* 0x000fe20000000800 */
[----:B------:R-:W-:Y:S01]  /*63a0*/  UMOV UR7, 0xffffffff ;  /* 0xffffffff00077882 */ /* 0x000fe20000000000 */
[----:B------:R-:W-:Y:S01]  /*63b0*/  UMOV UR8, 0x1 ;  /* 0x0000000100087882 */ /* 0x000fe20000000000 */
[----:B------:R-:W-:Y:S01]  /*63c0*/  UIMAD.WIDE.U32 UR4, UR4, UR5, URZ ;  /* 0x00000005040472a5 */ /* 0x000fe2000f8e003f */
[----:B------:R-:W-:Y:S01]  /*63d0*/  IMAD.MOV.U32 R11, RZ, RZ, 0x1 ;  /* 0x00000001ff0b7424 */ /* 0x000fe200078e00ff */
[----:B------:R-:W-:Y:S01]  /*63e0*/  USHF.L.U32 UR7, UR7, UR6, URZ ;  /* 0x0000000607077299 */ /* 0x000fe2000800063f */
[----:B------:R-:W-:Y:S01]  /*63f0*/  LOP3.LUT R8, R19, 0x2, RZ, 0xfc, !PT ;  /* 0x0000000213087812 */ /* 0x000fe200078efcff */
[----:B------:R-:W-:-:S02]  /*6400*/  USHF.L.U32 UR18, UR8, UR6, URZ ;  /* 0x0000000608127299 */ /* 0x000fc4000800063f */
[----:B------:R-:W-:Y:S01]  /*6410*/  ULOP3.LUT UR17, URZ, UR7, URZ, 0x33, !UPT ;  /* 0x000000073f117292 */ /* 0x000fe2000f8e333f */
[----:B------:R-:W-:Y:S01]  /*6420*/  ULDC UR6, c[0x0][0x14] ;  /* 0x0000050000067ab9 */ /* 0x000fe20000000800 */
[----:B------:R-:W-:Y:S01]  /*6430*/  ULDC.64 UR22, c[0x0][0x198] ;  /* 0x0000660000167ab9 */ /* 0x000fe20000000a00 */
[----:B------:R-:W-:Y:S02]  /*6440*/  UIMAD.WIDE.U32 UR20, UR4, UR6, URZ ;  /* 0x00000006041472a5 */ /* 0x000fe4000f8e003f */
[----:B------:R-:W-:Y:S01]  /*6450*/  UIMAD UR13, UR5, UR6, URZ ;  /* 0x00000006050d72a4 */ /* 0x000fe2000f8e023f */
[----:B0-----:R-:W-:-:S03]  /*6460*/  VIADD R0, R0, 0xf ;  /* 0x0000000f00007836 */ /* 0x001fc60000000000 */
[----:B------:R-:W-:Y:S02]  /*6470*/  UIADD3 UR13, UR21, UR13, URZ ;  /* 0x0000000d150d7290 */ /* 0x000fe4000fffe03f */
[----:B------:R-:W-:-:S04]  /*6480*/  SHF.R.S32.HI R3, RZ, 0x1f, R0 ;  /* 0x0000001fff037819 */ /* 0x000fc80000011400 */
[----:B------:R-:W-:Y:S01]  /*6490*/  LEA.HI R3, R3, R0, RZ, 0x4 ;  /* 0x0000000003037211 */ /* 0x000fe200078f20ff */
[----:B------:R-:W-:Y:S01]  /*64a0*/  IMAD.MOV.U32 R0, RZ, RZ, 0x1 ;  /* 0x00000001ff007424 */ /* 0x000fe200078e00ff */
[----:B-1----:R-:W-:Y:S02]  /*64b0*/  LOP3.LUT R9, R9, 0x1, RZ, 0xc0, !PT ;  /* 0x0000000109097812 */ /* 0x002fe400078ec0ff */
[----:B------:R-:W-:Y:S01]  /*64c0*/  SHF.R.S32.HI R10, RZ, 0x4, R3 ;  /* 0x00000004ff0a7819 */ /* 0x000fe20000011403 */
[----:B------:R-:W-:-:S04]  /*64d0*/  IMAD.MOV.U32 R3, RZ, RZ, RZ ;  /* 0x000000ffff037224 */ /* 0x000fc800078e00ff */
[----:B------:R-:W-:-:S07]  /*64e0*/  VIADD R12, R10, 0x1 ;  /* 0x000000010a0c7836 */ /* 0x000fce0000000000 */
.L_x_144:
[----:B------:R-:W-:-:S03]  /*64f0*/  UMOV UR4, 0xffffffff ;  /* 0xffffffff00047882 */ /* 0x000fc60000000000 */
[----:B------:R-:W-:Y:S05]  /*6500*/  BRA.DIV UR4, `(.L_x_134) ;  /* 0x0000001e04547947 */ /* 0x000fea000b800000 */
[----:B------:R-:W-:-:S13]  /*6510*/  ELECT P6, URZ, PT ;  /* 0x00000000003f782f */ /* 0x000fda00038c0000 */
.L_x_181:
[----:B------:R-:W0:Y:S01]  /*6520*/  LDC R4, c[0x0][0x28c] ;  /* 0x0000a300ff047b82 */ /* 0x000e220000000800 */
[----:B------:R-:W-:Y:S01]  /*6530*/  BSSY B1, `(.L_x_135) ;  /* 0x000003a000017945 */ /* 0x000fe20003800000 */
[----:B0-----:R-:W-:-:S13]  /*6540*/  ISETP.LT.OR P6, PT, R4, 0x1, !P6 ;  /* 0x000000010400780c */ /* 0x001fda00077c1670 */
[----:B------:R-:W-:Y:S05]  /*6550*/  @P6 BRA `(.L_x_136) ;  /* 0x0000000000dc6947 */ /* 0x000fea0003800000 */
[----:B------:R-:W-:Y:S02]  /*6560*/  IMAD R20, R20, 0x2, R9 ;  /* 0x0000000214147824 */ /* 0x000fe400078e0209 */
[----:B------:R-:W-:Y:S02]  /*6570*/  IMAD R21, R13, 0xc0, RZ ;  /* 0x000000c00d157824 */ /* 0x000fe400078e02ff */
[----:B------:R-:W-:Y:S02]  /*6580*/  IMAD.MOV.U32 R22, RZ, RZ, RZ ;  /* 0x000000ffff167224 */ /* 0x000fe400078e00ff */
[----:B------:R-:W-:Y:S02]  /*6590*/  IMAD.MOV.U32 R4, RZ, RZ, R12 ;  /* 0x000000ffff047224 */ /* 0x000fe400078e000c */
[----:B------:R-:W-:Y:S02]  /*65a0*/  IMAD.MOV.U32 R5, RZ, RZ, R0 ;  /* 0x000000ffff057224 */ /* 0x000fe400078e0000 */
[----:B------:R-:W-:-:S02]  /*65b0*/  IMAD.MOV.U32 R14, RZ, RZ, R3 ;  /* 0x000000ffff0e7224 */ /* 0x000fc400078e0003 */
[----:B------:R-:W-:-:S07]  /*65c0*/  IMAD R15, R20, 0x18, RZ ;  /* 0x00000018140f7824 */ /* 0x000fce00078e02ff */
.L_x_139:
[----:B------:R-:W0:Y:S01]  /*65d0*/  S2R R20, SR_CgaCtaId ;  /* 0x0000000000147919 */ /* 0x000e220000008800 */
[----:B------:R-:W-:Y:S02]  /*65e0*/  MOV R7, 0x400 ;  /* 0x0000040000077802 */ /* 0x000fe40000000f00 */
[----:B------:R-:W-:-:S13]  /*65f0*/  LOP3.LUT P1, RZ, R18, 0x7f, RZ, 0xc0, !PT ;  /* 0x0000007f12ff7812 */ /* 0x000fda000782c0ff */
[----:B------:R-:W1:Y:S01]  /*6600*/  @!P1 LDC R13, c[0x0][0x500] ;  /* 0x00014000ff0d9b82 */ /* 0x000e620000000800 */
[----:B0-----:R-:W-:Y:S02]  /*6610*/  LEA R23, R20, R7, 0x18 ;  /* 0x0000000714177211 */ /* 0x001fe400078ec0ff */
[----:B------:R-:W-:-:S03]  /*6620*/  SHF.L.U32 R7, R5, 0x1f, RZ ;  /* 0x0000001f05077819 */ /* 0x000fc600000006ff */
[----:B------:R-:W-:-:S04]  /*6630*/  IMAD R20, R14, 0x8, R23 ;  /* 0x000000080e147824 */ /* 0x000fc800078e0217 */
[----:B------:R-:W0:Y:S02]  /*6640*/  SYNCS.PHASECHK.TRANS64.TRYWAIT P0, [R20+URZ+0xf0], R7 ;  /* 0x0000f007140075a7 */ /* 0x000e24000800017f */
[----:B01----:R-:W-:Y:S05]  /*6650*/  @!P0 BRA `(.L_x_137) ;  /* 0x0000001c00208947 */ /* 0x003fea0003800000 */
.L_x_182:
[----:B0-----:R-:W-:Y:S01]  /*6660*/  PRMT R7, R8, 0x9910, RZ ;  /* 0x0000991008077816 */ /* 0x001fe200000000ff */
[----:B------:R0:W-:Y:S03]  /*6670*/  @!P1 SYNCS.ARRIVE.TRANS64 RZ, [R20+URZ], R13 ;  /* 0x0000000d14ff99a7 */ /* 0x0001e6000800003f */
[----:B------:R-:W-:-:S13]  /*6680*/  ISETP.NE.AND P0, PT, R7, 0x2, PT ;  /* 0x000000020700780c */ /* 0x000fda0003f05270 */
[----:B0-----:R-:W-:Y:S05]  /*6690*/  @P0 BRA `(.L_x_138) ;  /* 0x0000000000040947 */ /* 0x001fea0003800000 */
[----:B------:R-:W-:Y:S01]  /*66a0*/  BPT.TRAP 0x1 ;  /* 0x000000040000795c */ /* 0x000fe20000300000 */
.L_x_138:
[----:B------:R-:W-:Y:S01]  /*66b0*/  IMAD R7, R14, 0x2, R9 ;  /* 0x000000020e077824 */ /* 0x000fe200078e0209 */
[----:B------:R-:W-:Y:S01]  /*66c0*/  R2UR UR9, R20 ;  /* 0x00000000140972ca */ /* 0x000fe200000e0000 */
[--C-:B------:R-:W-:Y:S01]  /*66d0*/  IMAD R13, R14, 0x1800, R23.reuse ;  /* 0x000018000e0d7824 */ /* 0x100fe200078e0217 */
[----:B------:R-:W-:Y:S01]  /*66e0*/  UIADD3 UR4, UP0, UR22, 0xf0, URZ ;  /* 0x000000f016047890 */ /* 0x000fe2000ff1e03f */
[----:B------:R-:W-:Y:S01]  /*66f0*/  IMAD R7, R7, 0x180, RZ ;  /* 0x0000018007077824 */ /* 0x000fe200078e02ff */
[----:B------:R-:W-:Y:S01]  /*6700*/  R2UR UR11, R21 ;  /* 0x00000000150b72ca */ /* 0x000fe200000e0000 */
[----:B------:R-:W-:Y:S01]  /*6710*/  VIADD R4, R4, 0xffffffff ;  /* 0xffffffff04047836 */ /* 0x000fe20000000000 */
[----:B------:R-:W-:Y:S01]  /*6720*/  R2UR UR5, R13 ;  /* 0x000000000d0572ca */ /* 0x000fe200000e0000 */
[----:B------:R-:W-:Y:S01]  /*6730*/  IMAD R7, R7, 0x2, R23 ;  /* 0x0000000207077824 */ /* 0x000fe200078e0217 */
[----:B------:R-:W-:Y:S01]  /*6740*/  R2UR UR10, R22 ;  /* 0x00000000160a72ca */ /* 0x000fe200000e0000 */
[----:B------:R-:W-:Y:S01]  /*6750*/  UIADD3 UR24, UP1, UR22, 0x1f0, URZ ;  /* 0x000001f016187890 */ /* 0x000fe2000ff3e03f */
[----:B------:R-:W-:Y:S01]  /*6760*/  R2UR UR12, R6 ;  /* 0x00000000060c72ca */ /* 0x000fe200000e0000 */
[----:B------:R-:W-:Y:S01]  /*6770*/  VIADD R14, R14, 0x1 ;  /* 0x000000010e0e7836 */ /* 0x000fe20000000000 */
[----:B------:R-:W-:Y:S01]  /*6780*/  R2UR UR8, R7 ;  /* 0x00000000070872ca */ /* 0x000fe200000e0000 */
[----:B------:R-:W-:Y:S01]  /*6790*/  UIADD3.X UR25, URZ, UR23, URZ, UP1, !UPT ;  /* 0x000000173f197290 */ /* 0x000fe20008ffe43f */
[----:B------:R-:W-:Y:S01]  /*67a0*/  R2UR UR19, R15 ;  /* 0x000000000f1372ca */ /* 0x000fe200000e0000 */
[----:B------:R-:W-:Y:S01]  /*67b0*/  UMOV UR6, 0x0 ;  /* 0x0000000000067882 */ /* 0x000fe20000000000 */
[----:B------:R-:W-:Y:S01]  /*67c0*/  ISETP.GT.AND P1, PT, R4, 0x1, PT ;  /* 0x000000010400780c */ /* 0x000fe20003f24270 */
[----:B------:R-:W-:Y:S01]  /*67d0*/  UMOV UR7, 0x10000000 ;  /* 0x1000000000077882 */ /* 0x000fe20000000000 */
[----:B------:R-:W-:Y:S01]  /*67e0*/  ISETP.NE.AND P0, PT, R14, 0x1e, PT ;  /* 0x0000001e0e00780c */ /* 0x000fe20003f05270 */
[----:B------:R-:W-:Y:S01]  /*67f0*/  UIADD3 UR14, UR5, 0x300, URZ ;  /* 0x00000300050e7890 */ /* 0x000fe2000fffe03f */
[----:B------:R-:W-:Y:S01]  /*6800*/  VIADD R22, R22, 0x10 ;  /* 0x0000001016167836 */ /* 0x000fe20000000000 */
[----:B------:R-:W-:Y:S01]  /*6810*/  UIADD3.X UR5, URZ, UR23, URZ, UP0, !UPT ;  /* 0x000000173f057290 */ /* 0x000fe200087fe43f */
[----:B------:R-:W-:Y:S01]  /*6820*/  SEL R20, RZ, 0x1, P0 ;  /* 0x00000001ff147807 */ /* 0x000fe20000000000 */
[----:B------:R-:W-:Y:S01]  /*6830*/  UMOV UR26, 0x30000 ;  /* 0x00030000001a7882 */ /* 0x000fe20000000000 */
[----:B------:R-:W-:Y:S01]  /*6840*/  SEL R14, R14, RZ, P0 ;  /* 0x000000ff0e0e7207 */ /* 0x000fe20000000000 */
[----:B------:R-:W-:Y:S01]  /*6850*/  UIADD3 UR15, UR8, 0x2d300, URZ ;  /* 0x0002d300080f7890 */ /* 0x000fe2000fffe03f */
[----:B------:R-:W-:-:S02]  /*6860*/  LOP3.LUT R5, R5, R20, RZ, 0x3c, !PT ;  /* 0x0000001405057212 */ /* 0x000fc400078e3cff */
[----:B------:R-:W-:Y:S02]  /*6870*/  UMOV UR8, UR14 ;  /* 0x0000000e00087c82 */ /* 0x000fe40008000000 */
[----:B------:R0:W-:Y:S02]  /*6880*/  UTMALDG.3D [UR8], [UR4], desc[UR6] ;  /* 0x00000608040075b4 */ /* 0x0001e40008011000 */
[----:B0-----:R-:W-:Y:S01]  /*6890*/  UMOV UR8, UR15 ;  /* 0x0000000f00087c82 */ /* 0x001fe20008000000 */
[----:B------:R-:W-:Y:S02]  /*68a0*/  UMOV UR11, UR19 ;  /* 0x00000013000b7c82 */ /* 0x000fe40008000000 */
[----:B------:R0:W-:Y:S02]  /*68b0*/  UTMALDG.3D.MULTICAST [UR8], [UR24], UR26, desc[UR6] ;  /* 0x00000608180073b4 */ /* 0x0001e4000801181a */
[----:B0-----:R-:W-:Y:S05]  /*68c0*/  @P1 BRA `(.L_x_139) ;  /* 0xfffffffc00401947 */ /* 0x001fea000383ffff */
.L_x_136:
[----:B------:R-:W-:Y:S05]  /*68d0*/  BSYNC B1 ;  /* 0x0000000000017941 */ /* 0x000fea0003800000 */
.L_x_135:
[----:B------:R-:W-:Y:S01]  /*68e0*/  LOP3.LUT P1, RZ, R11, 0xff, RZ, 0xc0, !PT ;  /* 0x000000ff0bff7812 */ /* 0x000fe2000782c0ff */
[C---:B------:R-:W-:Y:S01]  /*68f0*/  IMAD.IADD R6, R10.reuse, 0x1, R3 ;  /* 0x000000010a067824 */ /* 0x040fe200078e0203 */
[----:B------:R-:W-:Y:S01]  /*6900*/  ULDC.64 UR4, c[0x0][0x650] ;  /* 0x0001940000047ab9 */ /* 0x000fe20000000a00 */
[----:B------:R-:W-:Y:S01]  /*6910*/  ISETP.GE.U32.AND P2, PT, R10, 0x1e, PT ;  /* 0x0000001e0a00780c */ /* 0x000fe20003f46070 */
[----:B------:R-:W-:Y:S01]  /*6920*/  BSSY B1, `(.L_x_140) ;  /* 0x000006b000017945 */ /* 0x000fe20003800000 */
[----:B------:R-:W-:Y:S01]  /*6930*/  IMAD.MOV.U32 R13, RZ, RZ, -0x1 ;  /* 0xffffffffff0d7424 */ /* 0x000fe200078e00ff */
[----:B------:R-:W-:Y:S01]  /*6940*/  ISETP.GT.U32.AND P0, PT, R6, 0x1d, PT ;  /* 0x0000001d0600780c */ /* 0x000fe20003f04070 */
[----:B------:R-:W-:Y:S01]  /*6950*/  IMAD.MOV.U32 R20, RZ, RZ, -0x1 ;  /* 0xffffffffff147424 */ /* 0x000fe200078e00ff */
[----:B------:R-:W-:Y:S02]  /*6960*/  PRMT R11, RZ, 0x7610, R11 ;  /* 0x00007610ff0b7816 */ /* 0x000fe4000000000b */
[----:B------:R-:W-:-:S03]  /*6970*/  ISETP.LT.U32.AND P0, PT, R10, 0x1e, P0 ;  /* 0x0000001e0a00780c */ /* 0x000fc60000701070 */
[----:B------:R-:W0:Y:S01]  /*6980*/  @P1 S2R R5, SR_CgaCtaId ;  /* 0x0000000000051919 */ /* 0x000e220000008800 */
[----:B------:R-:W-:-:S04]  /*6990*/  @P1 MOV R4, 0x400 ;  /* 0x0000040000041802 */ /* 0x000fc80000000f00 */
[----:B0-----:R-:W-:Y:S01]  /*69a0*/  @P1 LEA R3, R5, R4, 0x18 ;  /* 0x0000000405031211 */ /* 0x001fe200078ec0ff */
[----:B------:R-:W-:-:S03]  /*69b0*/  IMAD.WIDE.U32 R4, R6, -0x77777777, RZ ;  /* 0x8888888906047825 */ /* 0x000fc600078e00ff */
[----:B------:R0:W-:Y:S01]  /*69c0*/  @P1 SYNCS.ARRIVE.TRANS64.A1T0 RZ, [R3+URZ+0x1f8], RZ ;  /* 0x0001f8ff03ff19a7 */ /* 0x0001e2000810003f */
[----:B------:R-:W-:Y:S02]  /*69d0*/  IADD3 R16, P1, R16, UR20, RZ ;  /* 0x0000001410107c10 */ /* 0x000fe4000ff3e0ff */
[----:B------:R-:W-:Y:S02]  /*69e0*/  SHF.R.U32.HI R5, RZ, 0x4, R5 ;  /* 0x00000004ff057819 */ /* 0x000fe40000011605 */
[----:B------:R-:W-:Y:S02]  /*69f0*/  IADD3.X R17, R17, UR13, RZ, P1, !PT ;  /* 0x0000000d11117c10 */ /* 0x000fe40008ffe4ff */
[----:B------:R-:W-:Y:S02]  /*6a00*/  PRMT R4, RZ, 0x7610, R4 ;  /* 0x00007610ff047816 */ /* 0x000fe40000000004 */
[----:B0-----:R-:W-:Y:S02]  /*6a10*/  SEL R3, RZ, 0x1, !P0 ;  /* 0x00000001ff037807 */ /* 0x001fe40004000000 */
[----:B------:R-:W-:-:S02]  /*6a20*/  ISETP.GE.U32.AND P0, PT, R16, UR4, PT ;  /* 0x0000000410007c0c */ /* 0x000fc4000bf06070 */
[----:B------:R-:W-:Y:S01]  /*6a30*/  LOP3.LUT R0, R0, R3, RZ, 0x3c, !PT ;  /* 0x0000000300007212 */ /* 0x000fe200078e3cff */
[----:B------:R-:W-:Y:S01]  /*6a40*/  IMAD R3, R5, -0x1e, R6 ;  /* 0xffffffe205037824 */ /* 0x000fe200078e0206 */
[----:B------:R-:W-:Y:S01]  /*6a50*/  ISETP.GE.U32.AND.EX P0, PT, R17, UR5, PT, P0 ;  /* 0x0000000511007c0c */ /* 0x000fe2000bf06100 */
[----:B------:R-:W-:Y:S01]  /*6a60*/  IMAD.MOV.U32 R6, RZ, RZ, -0x1 ;  /* 0xffffffffff067424 */ /* 0x000fe200078e00ff */
[----:B------:R-:W-:-:S11]  /*6a70*/  @P2 LOP3.LUT R0, R0, 0x1, R5, 0x78, !PT ;  /* 0x0000000100002812 */ /* 0x000fd600078e7805 */
[----:B------:R-:W-:Y:S05]  /*6a80*/  @P0 BRA `(.L_x_141) ;  /* 0x0000000400500947 */ /* 0x000fea0003800000 */
[----:B------:R-:W0:Y:S01]  /*6a90*/  S2R R15, SR_CTAID.X ;  /* 0x00000000000f7919 */ /* 0x000e220000002500 */
[----:B------:R-:W-:Y:S01]  /*6aa0*/  ULDC.64 UR4, c[0x0][0x628] ;  /* 0x00018a0000047ab9 */ /* 0x000fe20000000a00 */
[----:B------:R-:W1:Y:S01]  /*6ab0*/  LDC R20, c[0x0][0x144] ;  /* 0x00005100ff147b82 */ /* 0x000e620000000800 */
[----:B------:R-:W-:Y:S01]  /*6ac0*/  ISETP.NE.U32.AND P0, PT, RZ, UR4, PT ;  /* 0x00000004ff007c0c */ /* 0x000fe2000bf05070 */
[----:B------:R-:W2:Y:S01]  /*6ad0*/  S2R R13, SR_CTAID.Y ;  /* 0x00000000000d7919 */ /* 0x000ea20000002600 */
[----:B------:R-:W-:Y:S01]  /*6ae0*/  ULDC UR7, c[0x0][0x630] ;  /* 0x00018c0000077ab9 */ /* 0x000fe20000000800 */
[----:B------:R-:W-:Y:S01]  /*6af0*/  ULDC UR8, c[0x0][0x150] ;  /* 0x0000540000087ab9 */ /* 0x000fe20000000800 */
[----:B------:R-:W-:Y:S01]  /*6b00*/  ISETP.NE.AND.EX P0, PT, RZ, UR5, PT, P0 ;  /* 0x00000005ff007c0c */ /* 0x000fe2000bf05300 */
[----:B------:R-:W-:Y:S02]  /*6b10*/  IMAD.MOV.U32 R4, RZ, RZ, R16 ;  /* 0x000000ffff047224 */ /* 0x000fe400078e0010 */
[----:B------:R-:W-:Y:S01]  /*6b20*/  IMAD.MOV.U32 R5, RZ, RZ, R17 ;  /* 0x000000ffff057224 */ /* 0x000fe200078e0011 */
[----:B0-----:R-:W-:-:S09]  /*6b30*/  I2FP.F32.U32 R22, R15 ;  /* 0x0000000f00167245 */ /* 0x001fd20000201000 */
[----:B------:R-:W-:Y:S05]  /*6b40*/  @!P0 BRA `(.L_x_142) ;  /* 0x0000000000288947 */ /* 0x000fea0003800000 */
[----:B------:R-:W-:Y:S02]  /*6b50*/  ULDC UR6, c[0x0][0x634] ;  /* 0x00018d0000067ab9 */ /* 0x000fe40000000800 */
[----:B------:R-:W-:-:S05]  /*6b60*/  IADD3 R5, P0, R16, UR6, RZ ;  /* 0x0000000610057c10 */ /* 0x000fca000ff1e0ff */
[----:B------:R-:W-:-:S04]  /*6b70*/  IMAD.X R21, RZ, RZ, R17, P0 ;  /* 0x000000ffff157224 */ /* 0x000fc800000e0611 */
[----:B------:R-:W-:-:S04]  /*6b80*/  IMAD.WIDE.U32 R6, R21, UR4, RZ ;  /* 0x0000000415067c25 */ /* 0x000fc8000f8e00ff */
[----:B------:R-:W-:-:S04]  /*6b90*/  IMAD.WIDE.U32 R6, P0, R5, UR5, R6 ;  /* 0x0000000505067c25 */ /* 0x000fc8000f800006 */
[----:B------:R-:W-:-:S04]  /*6ba0*/  IMAD.WIDE.U32 R4, R5, UR4, RZ ;  /* 0x0000000405047c25 */ /* 0x000fc8000f8e00ff */
[----:B------:R-:W-:Y:S01]  /*6bb0*/  IMAD.MOV.U32 R4, RZ, RZ, R7 ;  /* 0x000000ffff047224 */ /* 0x000fe200078e0007 */
[----:B------:R-:W-:Y:S01]  /*6bc0*/  IADD3 RZ, P1, R5, R6, RZ ;  /* 0x0000000605ff7210 */ /* 0x000fe20007f3e0ff */
[----:B------:R-:W-:-:S04]  /*6bd0*/  IMAD.X R5, RZ, RZ, RZ, P0 ;  /* 0x000000ffff057224 */ /* 0x000fc800000e06ff */
[----:B------:R-:W-:-:S08]  /*6be0*/  IMAD.WIDE.U32.X R4, R21, UR5, R4, P1 ;  /* 0x0000000515047c25 */ /* 0x000fd000088e0404 */
.L_x_142:
[----:B------:R-:W-:Y:S01]  /*6bf0*/  FMUL R22, R22, UR8 ;  /* 0x0000000816167c20 */ /* 0x000fe20008400000 */
[--C-:B------:R-:W-:Y:S01]  /*6c00*/  SHF.R.U64 R14, R4, UR7, R5.reuse ;  /* 0x00000007040e7c19 */ /* 0x100fe20008001205 */
[----:B------:R-:W-:Y:S01]  /*6c10*/  ULDC.64 UR4, c[0x0][0x620] ;  /* 0x0001880000047ab9 */ /* 0x000fe20000000a00 */
[----:B------:R-:W-:Y:S01]  /*6c20*/  SHF.R.U32.HI R4, RZ, UR7, R5 ;  /* 0x00000007ff047c19 */ /* 0x000fe20008011605 */
[----:B------:R-:W-:Y:S01]  /*6c30*/  ULDC.64 UR6, c[0x0][0x640] ;  /* 0x0001900000067ab9 */ /* 0x000fe20000000a00 */
[----:B------:R-:W-:Y:S01]  /*6c40*/  IADD3 R5, P0, RZ, -R14, RZ ;  /* 0x8000000eff057210 */ /* 0x000fe20007f1e0ff */
[----:B------:R-:W0:Y:S04]  /*6c50*/  F2I.U32.TRUNC.NTZ R22, R22 ;  /* 0x0000001600167305 */ /* 0x000e28000020f000 */
[----:B------:R-:W-:Y:S01]  /*6c60*/  IMAD.X R4, RZ, RZ, ~R4, P0 ;  /* 0x000000ffff047224 */ /* 0x000fe200000e0e04 */
[----:B------:R-:W-:-:S03]  /*6c70*/  ISETP.NE.U32.AND P0, PT, RZ, UR6, PT ;  /* 0x00000006ff007c0c */ /* 0x000fc6000bf05070 */
[----:B------:R-:W-:Y:S01]  /*6c80*/  IMAD R4, R4, UR4, RZ ;  /* 0x0000000404047c24 */ /* 0x000fe2000f8e02ff */
[----:B------:R-:W-:-:S03]  /*6c90*/  ISETP.NE.AND.EX P0, PT, RZ, UR7, PT, P0 ;  /* 0x00000007ff007c0c */ /* 0x000fc6000bf05300 */
[C---:B------:R-:W-:Y:S01]  /*6ca0*/  IMAD R7, R5.reuse, UR5, R4 ;  /* 0x0000000505077c24 */ /* 0x040fe2000f8e0204 */
[----:B------:R-:W-:Y:S01]  /*6cb0*/  ULDC UR5, c[0x0][0x154] ;  /* 0x0000550000057ab9 */ /* 0x000fe20000000800 */
[----:B------:R-:W-:Y:S01]  /*6cc0*/  IMAD.WIDE.U32 R4, R5, UR4, R16 ;  /* 0x0000000405047c25 */ /* 0x000fe2000f8e0010 */
[----:B------:R-:W-:-:S03]  /*6cd0*/  ULDC UR4, c[0x0][0x618] ;  /* 0x0001860000047ab9 */ /* 0x000fc60000000800 */
[----:B0-----:R-:W-:Y:S02]  /*6ce0*/  IMAD.MOV R6, RZ, RZ, -R22 ;  /* 0x000000ffff067224 */ /* 0x001fe400078e0a16 */
[----:B------:R-:W-:Y:S02]  /*6cf0*/  IMAD.IADD R5, R5, 0x1, R7 ;  /* 0x0000000105057824 */ /* 0x000fe400078e0207 */
[----:B-1----:R-:W-:Y:S01]  /*6d00*/  IMAD R15, R20, R6, R15 ;  /* 0x00000006140f7224 */ /* 0x002fe200078e020f */
[----:B--2---:R-:W-:Y:S01]  /*6d10*/  I2FP.F32.U32 R6, R13 ;  /* 0x0000000d00067245 */ /* 0x004fe20000201000 */
[----:B------:R-:W0:Y:S01]  /*6d20*/  LDC R20, c[0x0][0x148] ;  /* 0x00005200ff147b82 */ /* 0x000e220000000800 */
[--C-:B------:R-:W-:Y:S02]  /*6d30*/  SHF.R.U64 R21, R4, UR4, R5.reuse ;  /* 0x0000000404157c19 */ /* 0x100fe40008001205 */
[----:B------:R-:W-:Y:S01]  /*6d40*/  SHF.R.U32.HI R4, RZ, UR4, R5 ;  /* 0x00000004ff047c19 */ /* 0x000fe20008011605 */
[----:B------:R-:W-:Y:S01]  /*6d50*/  FMUL R6, R6, UR5 ;  /* 0x0000000506067c20 */ /* 0x000fe20008400000 */
[----:B------:R-:W-:-:S02]  /*6d60*/  ULDC UR4, c[0x0][0x608] ;  /* 0x0001820000047ab9 */ /* 0x000fc40000000800 */
[--C-:B------:R-:W-:Y:S01]  /*6d70*/  SHF.R.U64 R23, R21, UR4, R4.reuse ;  /* 0x0000000415177c19 */ /* 0x100fe20008001204 */
[----:B------:R1:W2:Y:S01]  /*6d80*/  F2I.U32.TRUNC.NTZ R24, R6 ;  /* 0x0000000600187305 */ /* 0x0002a2000020f000 */
[----:B------:R-:W-:Y:S01]  /*6d90*/  SHF.R.U32.HI R4, RZ, UR4, R4 ;  /* 0x00000004ff047c19 */ /* 0x000fe20008011604 */
[----:B------:R-:W-:-:S03]  /*6da0*/  ULDC UR4, c[0x0][0x658] ;  /* 0x0001960000047ab9 */ /* 0x000fc60000000800 */
[--C-:B------:R-:W-:Y:S02]  /*6db0*/  SHF.R.U64 R22, R23, UR4, R4.reuse ;  /* 0x0000000417167c19 */ /* 0x100fe40008001204 */
[----:B------:R-:W-:-:S03]  /*6dc0*/  SHF.R.U32.HI R25, RZ, UR4, R4 ;  /* 0x00000004ff197c19 */ /* 0x000fc60008011604 */
[----:B------:R-:W-:Y:S02]  /*6dd0*/  IMAD.MOV.U32 R4, RZ, RZ, R22 ;  /* 0x000000ffff047224 */ /* 0x000fe400078e0016 */
[----:B------:R-:W-:Y:S01]  /*6de0*/  IMAD.MOV.U32 R5, RZ, RZ, R25 ;  /* 0x000000ffff057224 */ /* 0x000fe200078e0019 */
[----:B-1----:R-:W-:Y:S06]  /*6df0*/  @!P0 BRA `(.L_x_143) ;  /* 0x0000000000288947 */ /* 0x002fec0003800000 */
        /* <DEDUP_REMOVED lines=10> */
.L_x_143:
[----:B------:R-:W-:Y:S01]  /*6ea0*/  ISETP.NE.AND P0, PT, R2, 0x1, PT ;  /* 0x000000010200780c */ /* 0x000fe20003f05270 */
[----:B------:R-:W-:Y:S01]  /*6eb0*/  ULDC UR4, c[0x0][0x648] ;  /* 0x0001920000047ab9 */ /* 0x000fe20000000800 */
[----:B------:R-:W-:Y:S01]  /*6ec0*/  LOP3.LUT R23, R23, UR17, RZ, 0xc0, !PT ;  /* 0x0000001117177c12 */ /* 0x000fe2000f8ec0ff */
[----:B--2---:R-:W-:Y:S01]  /*6ed0*/  IMAD.MOV R24, RZ, RZ, -R24 ;  /* 0x000000ffff187224 */ /* 0x004fe200078e0a18 */
[----:B------:R-:W-:Y:S01]  /*6ee0*/  SHF.R.U64 R4, R4, UR4, R5 ;  /* 0x0000000404047c19 */ /* 0x000fe20008001205 */
[----:B------:R-:W-:Y:S01]  /*6ef0*/  ULDC UR4, c[0x0][0x638] ;  /* 0x00018e0000047ab9 */ /* 0x000fe20000000800 */
[----:B------:R-:W-:Y:S01]  /*6f00*/  LOP3.LUT R21, R21, UR16, RZ, 0xc0, !PT ;  /* 0x0000001015157c12 */ /* 0x000fe2000f8ec0ff */
[----:B------:R-:W-:Y:S01]  /*6f10*/  ULDC UR5, c[0x0][0x610] ;  /* 0x0001840000057ab9 */ /* 0x000fe20000000800 */
[----:B------:R-:W-:Y:S02]  /*6f20*/  IMAD.MOV.U32 R6, RZ, RZ, R14 ;  /* 0x000000ffff067224 */ /* 0x000fe400078e000e */
[----:B------:R-:W-:-:S02]  /*6f30*/  IMAD.MOV R5, RZ, RZ, -R4 ;  /* 0x000000ffff057224 */ /* 0x000fc400078e0a04 */
[----:B------:R-:W-:Y:S02]  /*6f40*/  IMAD R4, R4, UR18, R23 ;  /* 0x0000001204047c24 */ /* 0x000fe4000f8e0217 */
[----:B0-----:R-:W-:Y:S02]  /*6f50*/  @P0 IMAD R15, R20, R24, R13 ;  /* 0x00000018140f0224 */ /* 0x001fe400078e020d */
[----:B------:R-:W-:Y:S01]  /*6f60*/  IMAD R22, R5, UR4, R22 ;  /* 0x0000000405167c24 */ /* 0x000fe2000f8e0216 */
[----:B------:R-:W-:Y:S01]  /*6f70*/  ULDC UR4, c[0x0][0x600] ;  /* 0x0001800000047ab9 */ /* 0x000fe20000000800 */
[----:B------:R-:W-:Y:S02]  /*6f80*/  IMAD R15, R4, UR5, R15 ;  /* 0x00000005040f7c24 */ /* 0x000fe4000f8e020f */
[----:B------:R-:W-:Y:S02]  /*6f90*/  IMAD R22, R22, UR4, R21 ;  /* 0x0000000416167c24 */ /* 0x000fe4000f8e0215 */
[----:B------:R-:W-:-:S03]  /*6fa0*/  IMAD.MOV.U32 R4, RZ, RZ, 0x1 ;  /* 0x00000001ff047424 */ /* 0x000fc600078e00ff */
[----:B------:R-:W-:Y:S02]  /*6fb0*/  SEL R20, R22, R15, !P0 ;  /* 0x0000000f16147207 */ /* 0x000fe40004000000 */
[----:B------:R-:W-:-:S07]  /*6fc0*/  SEL R13, R15, R22, !P0 ;  /* 0x000000160f0d7207 */ /* 0x000fce0004000000 */
.L_x_141:
[----:B------:R-:W-:Y:S05]  /*6fd0*/  BSYNC B1 ;  /* 0x0000000000017941 */ /* 0x000fea0003800000 */
.L_x_140:
[----:B------:R-:W-:-:S13]  /*6fe0*/  LOP3.LUT P0, RZ, R4, 0xff, RZ, 0xc0, !PT ;  /* 0x000000ff04ff7812 */ /* 0x000fda000780c0ff */
[----:B------:R-:W-:Y:S05]  /*6ff0*/  @P0 BRA `(.L_x_144) ;  /* 0xfffffff4003c0947 */ /* 0x000fea000383ffff */
[----:B------:R-:W-:Y:S05]  /*7000*/  BSYNC B0 ;  /* 0x0000000000007941 */ /* 0x000fea0003800000 */
.L_x_133:
[----:B------:R-:W-:-:S03]  /*7010*/  UMOV UR4, 0xffffffff ;  /* 0xffffffff00047882 */ /* 0x000fc60000000000 */
[----:B------:R-:W-:Y:S05]  /*7020*/  BRA.DIV UR4, `(.L_x_145) ;  /* 0x0000001204c07947 */ /* 0x000fea000b800000 */
[----:B------:R-:W-:-:S13]  /*7030*/  ELECT P6, URZ, PT ;  /* 0x00000000003f782f */ /* 0x000fda00038c0000 */
.L_x_185:
[----:B------:R-:W-:Y:S04]  /*7040*/  BSSY B0, `(.L_x_146) ;  /* 0x0000115000007945 */ /* 0x000fe80003800000 */
[----:B------:R-:W-:Y:S05]  /*7050*/  @!P6 BRA `(.L_x_147) ;  /* 0x00000010004ce947 */ /* 0x000fea0003800000 */
[----:B------:R-:W-:-:S04]  /*7060*/  LOP3.LUT R19, R19, 0x2, RZ, 0xfc, !PT ;  /* 0x0000000213137812 */ /* 0x000fc800078efcff */
[----:B------:R-:W-:-:S13]  /*7070*/  ISETP.NE.AND P0, PT, R19, 0x3, PT ;  /* 0x000000031300780c */ /* 0x000fda0003f05270 */
[----:B------:R-:W-:Y:S05]  /*7080*/  @!P0 BRA `(.L_x_148) ;  /* 0x0000000000048947 */ /* 0x000fea0003800000 */
[----:B------:R-:W-:Y:S01]  /*7090*/  BPT.TRAP 0x1 ;  /* 0x000000040000795c */ /* 0x000fe20000300000 */
.L_x_148:
[----:B------:R-:W0:Y:S01]  /*70a0*/  S2R R5, SR_CgaCtaId ;  /* 0x0000000000057919 */ /* 0x000e220000008800 */
[----:B------:R-:W-:Y:S02]  /*70b0*/  MOV R2, 0x400 ;  /* 0x0000040000027802 */ /* 0x000fe40000000f00 */
[----:B------:R-:W-:Y:S02]  /*70c0*/  SHF.L.U32 R4, R0, 0x1f, RZ ;  /* 0x0000001f00047819 */ /* 0x000fe400000006ff */
[----:B0-----:R-:W-:-:S05]  /*70d0*/  LEA R2, R5, R2, 0x18 ;  /* 0x0000000205027211 */ /* 0x001fca00078ec0ff */
[----:B------:R-:W-:-:S04]  /*70e0*/  VIADD R2, R2, 0xf0 ;  /* 0x000000f002027836 */ /* 0x000fc80000000000 */
[C---:B------:R-:W-:Y:S02]  /*70f0*/  IMAD R7, R3.reuse, 0x8, R2 ;  /* 0x0000000803077824 */ /* 0x040fe400078e0202 */
[----:B------:R-:W-:Y:S02]  /*7100*/  VIADD R3, R3, 0x1 ;  /* 0x0000000103037836 */ /* 0x000fe40000000000 */
[----:B------:R-:W0:Y:S03]  /*7110*/  SYNCS.PHASECHK.TRANS64.TRYWAIT P0, [R7+URZ], R4 ;  /* 0x00000004070075a7 */ /* 0x000e26000800017f */
[----:B------:R-:W-:-:S04]  /*7120*/  ISETP.NE.AND P1, PT, R3, 0x1e, PT ;  /* 0x0000001e0300780c */ /* 0x000fc80003f25270 */
[----:B------:R-:W-:Y:S02]  /*7130*/  SEL R5, RZ, 0x1, P1 ;  /* 0x00000001ff057807 */ /* 0x000fe40000800000 */
[----:B------:R-:W-:Y:S02]  /*7140*/  SEL R3, R3, RZ, P1 ;  /* 0x000000ff03037207 */ /* 0x000fe40000800000 */
[----:B------:R-:W-:-:S03]  /*7150*/  LOP3.LUT R6, R0, R5, RZ, 0x3c, !PT ;  /* 0x0000000500067212 */ /* 0x000fc600078e3cff */
[----:B------:R-:W-:Y:S01]  /*7160*/  IMAD R8, R3, 0x8, R2 ;  /* 0x0000000803087824 */ /* 0x000fe200078e0202 */
[----:B------:R-:W-:Y:S01]  /*7170*/  SHF.L.U32 R5, R6, 0x1f, RZ ;  /* 0x0000001f06057819 */ /* 0x000fe200000006ff */
[----:B0-----:R-:W-:Y:S06]  /*7180*/  @!P0 BRA `(.L_x_149) ;  /* 0x0000001000888947 */ /* 0x001fec0003800000 */
.L_x_186:
[----:B------:R-:W1:Y:S01]  /*7190*/  SYNCS.PHASECHK.TRANS64.TRYWAIT P0, [R8+URZ], R5 ;  /* 0x00000005080075a7 */ /* 0x000e62000800017f */
[----:B------:R-:W-:-:S05]  /*71a0*/  VIADD R0, R3, 0x1 ;  /* 0x0000000103007836 */ /* 0x000fca0000000000 */
[----:B------:R-:W-:-:S04]  /*71b0*/  ISETP.NE.AND P1, PT, R0, 0x1e, PT ;  /* 0x0000001e0000780c */ /* 0x000fc80003f25270 */
[----:B------:R-:W-:Y:S02]  /*71c0*/  SEL R3, RZ, 0x1, P1 ;  /* 0x00000001ff037807 */ /* 0x000fe40000800000 */
[----:B0-----:R-:W-:Y:S02]  /*71d0*/  SEL R7, R0, RZ, P1 ;  /* 0x000000ff00077207 */ /* 0x001fe40000800000 */
[----:B------:R-:W-:-:S03]  /*71e0*/  LOP3.LUT R6, R6, R3, RZ, 0x3c, !PT ;  /* 0x0000000306067212 */ /* 0x000fc600078e3cff */
[----:B------:R-:W-:Y:S01]  /*71f0*/  IMAD R9, R7, 0x8, R2 ;  /* 0x0000000807097824 */ /* 0x000fe200078e0202 */
[----:B------:R-:W-:Y:S01]  /*7200*/  SHF.L.U32 R4, R6, 0x1f, RZ ;  /* 0x0000001f06047819 */ /* 0x000fe200000006ff */
[----:B-1----:R-:W-:Y:S06]  /*7210*/  @!P0 BRA `(.L_x_150) ;  /* 0x0000001000788947 */ /* 0x002fec0003800000 */
.L_x_187:
[----:B------:R-:W1:Y:S01]  /*7220*/  SYNCS.PHASECHK.TRANS64.TRYWAIT P0, [R9+URZ], R4 ;  /* 0x00000004090075a7 */ /* 0x000e62000800017f */
[----:B------:R-:W-:-:S05]  /*7230*/  VIADD R0, R7, 0x1 ;  /* 0x0000000107007836 */ /* 0x000fca0000000000 */
[----:B------:R-:W-:-:S04]  /*7240*/  ISETP.NE.AND P1, PT, R0, 0x1e, PT ;  /* 0x0000001e0000780c */ /* 0x000fc80003f25270 */
[----:B------:R-:W-:Y:S02]  /*7250*/  SEL R3, RZ, 0x1, P1 ;  /* 0x00000001ff037807 */ /* 0x000fe40000800000 */
[----:B------:R-:W-:Y:S02]  /*7260*/  SEL R7, R0, RZ, P1 ;  /* 0x000000ff00077207 */ /* 0x000fe40000800000 */
[----:B------:R-:W-:-:S03]  /*7270*/  LOP3.LUT R6, R6, R3, RZ, 0x3c, !PT ;  /* 0x0000000306067212 */ /* 0x000fc600078e3cff */
[----:B0-----:R-:W-:Y:S01]  /*7280*/  IMAD R8, R7, 0x8, R2 ;  /* 0x0000000807087824 */ /* 0x001fe200078e0202 */
[----:B------:R-:W-:Y:S01]  /*7290*/  SHF.L.U32 R5, R6, 0x1f, RZ ;  /* 0x0000001f06057819 */ /* 0x000fe200000006ff */
[----:B-1----:R-:W-:Y:S06]  /*72a0*/  @!P0 BRA `(.L_x_151) ;  /* 0x0000001000688947 */ /* 0x002fec0003800000 */
.L_x_188:
        /* <DEDUP_REMOVED lines=9> */
.L_x_189:
        /* <DEDUP_REMOVED lines=9> */
.L_x_190:
        /* <DEDUP_REMOVED lines=9> */
.L_x_191:
        /* <DEDUP_REMOVED lines=9> */
.L_x_192:
        /* <DEDUP_REMOVED lines=9> */
.L_x_193:
        /* <DEDUP_REMOVED lines=9> */
.L_x_194:
        /* <DEDUP_REMOVED lines=9> */
.L_x_195:
        /* <DEDUP_REMOVED lines=9> */
.L_x_196:
        /* <DEDUP_REMOVED lines=9> */
.L_x_197:
        /* <DEDUP_REMOVED lines=9> */
.L_x_198:
        /* <DEDUP_REMOVED lines=9> */
.L_x_199:
        /* <DEDUP_REMOVED lines=9> */
.L_x_200:
        /* <DEDUP_REMOVED lines=9> */
.L_x_201:
        /* <DEDUP_REMOVED lines=9> */
.L_x_202:
        /* <DEDUP_REMOVED lines=9> */
.L_x_203:
        /* <DEDUP_REMOVED lines=9> */
.L_x_204:
        /* <DEDUP_REMOVED lines=9> */
.L_x_205:
        /* <DEDUP_REMOVED lines=9> */
.L_x_206:
        /* <DEDUP_REMOVED lines=9> */
.L_x_207:
        /* <DEDUP_REMOVED lines=9> */
.L_x_208:
        /* <DEDUP_REMOVED lines=9> */
.L_x_209:
        /* <DEDUP_REMOVED lines=9> */
.L_x_210:
        /* <DEDUP_REMOVED lines=9> */
.L_x_211:
        /* <DEDUP_REMOVED lines=9> */
.L_x_212:
[----:B------:R-:W1:Y:S01]  /*8030*/  SYNCS.PHASECHK.TRANS64.TRYWAIT P0, [R8+URZ], R5 ;  /* 0x00000005080075a7 */ /* 0x000e62000800017f */
[----:B------:R-:W-:-:S05]  /*8040*/  VIADD R0, R7, 0x1 ;  /* 0x0000000107007836 */ /* 0x000fca0000000000 */
[----:B------:R-:W-:-:S04]  /*8050*/  ISETP.NE.AND P1, PT, R0, 0x1e, PT ;  /* 0x0000001e0000780c */ /* 0x000fc80003f25270 */
[----:B------:R-:W-:Y:S02]  /*8060*/  SEL R3, RZ, 0x1, P1 ;  /* 0x00000001ff037807 */ /* 0x000fe40000800000 */
[----:B------:R-:W-:Y:S02]  /*8070*/  SEL R7, R0, RZ, P1 ;  /* 0x000000ff00077207 */ /* 0x000fe40000800000 */
[----:B0-----:R-:W-:-:S03]  /*8080*/  LOP3.LUT R9, R6, R3, RZ, 0x3c, !PT ;  /* 0x0000000306097212 */ /* 0x001fc600078e3cff */
[----:B------:R-:W-:Y:S01]  /*8090*/  IMAD R11, R7, 0x8, R2 ;  /* 0x00000008070b7824 */ /* 0x000fe200078e0202 */
[----:B------:R-:W-:Y:S01]  /*80a0*/  SHF.L.U32 R6, R9, 0x1f, RZ ;  /* 0x0000001f09067819 */ /* 0x000fe200000006ff */
[----:B-1----:R-:W-:Y:S06]  /*80b0*/  @!P0 BRA `(.L_x_176) ;  /* 0x0000000800d88947 */ /* 0x002fec0003800000 */
.L_x_213:
[----:B------:R-:W1:Y:S01]  /*80c0*/  SYNCS.PHASECHK.TRANS64.TRYWAIT P0, [R11+URZ], R6 ;  /* 0x000000060b0075a7 */ /* 0x000e62000800017f */
[----:B------:R-:W-:-:S05]  /*80d0*/  VIADD R0, R7, 0x1 ;  /* 0x0000000107007836 */ /* 0x000fca0000000000 */
[----:B------:R-:W-:-:S04]  /*80e0*/  ISETP.NE.AND P1, PT, R0, 0x1e, PT ;  /* 0x0000001e0000780c */ /* 0x000fc80003f25270 */
[----:B------:R-:W-:Y:S02]  /*80f0*/  SEL R4, RZ, 0x1, P1 ;  /* 0x00000001ff047807 */ /* 0x000fe40000800000 */
[----:B------:R-:W-:Y:S02]  /*8100*/  SEL R3, R0, RZ, P1 ;  /* 0x000000ff00037207 */ /* 0x000fe40000800000 */
[----:B------:R-:W-:Y:S01]  /*8110*/  LOP3.LUT R0, R9, R4, RZ, 0x3c, !PT ;  /* 0x0000000409007212 */ /* 0x000fe200078e3cff */
[----:B-1----:R-:W-:Y:S06]  /*8120*/  @!P0 BRA `(.L_x_177) ;  /* 0x0000000800d08947 */ /* 0x002fec0003800000 */
.L_x_214:
[----:B------:R-:W-:Y:S01]  /*8130*/  IMAD R3, R3, 0x8, R2 ;  /* 0x0000000803037824 */ /* 0x000fe200078e0202 */
[----:B------:R-:W-:-:S07]  /*8140*/  SHF.L.U32 R0, R0, 0x1f, RZ ;  /* 0x0000001f00007819 */ /* 0x000fce00000006ff */
.L_x_178:
[----:B--2---:R2:W3:Y:S02]  /*8150*/  SYNCS.PHASECHK.TRANS64.TRYWAIT P0, [R3+URZ], R0 ;  /* 0x00000000030075a7 */ /* 0x0044e4000800017f */
[----:B---3--:R-:W-:Y:S05]  /*8160*/  @!P0 NANOSLEEP.SYNCS 0x989680 ;  /* 0x009896800000895d */ /* 0x008fea0003900000 */
[----:B------:R-:W3:Y:S02]  /*8170*/  @!P0 SYNCS.PHASECHK.TRANS64 P0, [R3+URZ], R0 ;  /* 0x00000000030085a7 */ /* 0x000ee4000800007f */
[----:B---3--:R-:W-:Y:S05]  /*8180*/  @!P0 BRA `(.L_x_178) ;  /* 0xfffffffc00f08947 */ /* 0x008fea000383ffff */
.L_x_147:
[----:B------:R-:W-:Y:S05]  /*8190*/  BSYNC B0 ;  /* 0x0000000000007941 */ /* 0x000fea0003800000 */
.L_x_146:
[----:B------:R-:W-:Y:S05]  /*81a0*/  EXIT ;  /* 0x000000000000794d */ /* 0x000fea0003800000 */
.L_x_22:
[----:B---3--:R3:W4:Y:S02]  /*81b0*/  SYNCS.PHASECHK.TRANS64.TRYWAIT P1, [R3+URZ], R0 ;  /* 0x00000000030075a7 */ /* 0x008724000802017f */
[----:B----4-:R-:W-:Y:S05]  /*81c0*/  @!P1 NANOSLEEP.SYNCS 0x989680 ;  /* 0x009896800000995d */ /* 0x010fea0003900000 */
[----:B------:R-:W4:Y:S02]  /*81d0*/  @!P1 SYNCS.PHASECHK.TRANS64 P1, [R3+URZ], R0 ;  /* 0x00000000030095a7 */ /* 0x000f24000802007f */
[----:B----4-:R-:W-:Y:S05]  /*81e0*/  @!P1 BRA `(.L_x_22) ;  /* 0xfffffffc00f09947 */ /* 0x010fea000383ffff */
[----:B------:R-:W-:Y:S05]  /*81f0*/  BRA `(.L_x_21) ;  /* 0xffffff9400907947 */ /* 0x000fea000383ffff */
.L_x_27:
[----:B-1----:R-:W-:-:S04]  /*8200*/  IMAD.U32 R6, RZ, RZ, UR7 ;  /* 0x00000007ff067e24 */ /* 0x002fc8000f8e00ff */
[----:B------:R1:W2:Y:S03]  /*8210*/  SYNCS.PHASECHK.TRANS64.TRYWAIT P1, [R6+URZ], R5 ;  /* 0x00000005060075a7 */ /* 0x0002a6000802017f */
[----:B--2---:R-:W-:Y:S05]  /*8220*/  @!P1 NANOSLEEP.SYNCS 0x989680 ;  /* 0x009896800000995d */ /* 0x004fea0003900000 */
[----:B------:R-:W2:Y:S02]  /*8230*/  @!P1 SYNCS.PHASECHK.TRANS64 P1, [R6+URZ], R5 ;  /* 0x00000005060095a7 */ /* 0x000ea4000802007f */
[----:B--2---:R-:W-:Y:S05]  /*8240*/  @!P1 BRA `(.L_x_27) ;  /* 0xfffffffc00ec9947 */ /* 0x004fea000383ffff */
[----:B------:R-:W-:Y:S05]  /*8250*/  BRA `(.L_x_26) ;  /* 0xffffff9800847947 */ /* 0x000fea000383ffff */
.L_x_134:
[----:B------:R-:W-:Y:S01]  /*8260*/  BSSY B1, `(.L_x_179) ;  /* 0x0000006000017945 */ /* 0x000fe20003800000 */
[----:B------:R-:W-:-:S07]  /*8270*/  IMAD.MOV.U32 R15, RZ, RZ, -0x1 ;  /* 0xffffffffff0f7424 */ /* 0x000fce00078e00ff */
[----:B------:R-:W-:Y:S05]  /*8280*/  WARPSYNC.COLLECTIVE R15, `(.L_x_180) ;  /* 0x000000000f0c7348 */ /* 0x000fea0003c00000 */
[----:B------:R-:W-:Y:S02]  /*8290*/  ELECT P6, UR62, PT ;  /* 0x00000000003e782f */ /* 0x000fe400038c0000 */
[----:B------:R-:W-:Y:S01]  /*82a0*/  MOV R14, UR62 ;  /* 0x0000003e000e7c02 */ /* 0x000fe20008000f00 */
[----:B------:R-:W-:Y:S10]  /*82b0*/  ENDCOLLECTIVE ;  /* 0x000000000000791b */ /* 0x000ff40003800000 */
.L_x_180:
[----:B------:R-:W-:Y:S05]  /*82c0*/  BSYNC B1 ;  /* 0x0000000000017941 */ /* 0x000fea0003800000 */
.L_x_179:
[----:B------:R-:W-:Y:S05]  /*82d0*/  BRA `(.L_x_181) ;  /* 0xffffffe000907947 */ /* 0x000fea000383ffff */
.L_x_137:
[----:B0-----:R0:W1:Y:S02]  /*82e0*/  SYNCS.PHASECHK.TRANS64.TRYWAIT P0, [R20+URZ+0xf0], R7 ;  /* 0x0000f007140075a7 */ /* 0x001064000800017f */
[----:B-1----:R-:W-:Y:S05]  /*82f0*/  @!P0 NANOSLEEP.SYNCS 0x989680 ;  /* 0x009896800000895d */ /* 0x002fea0003900000 */
[----:B------:R-:W1:Y:S02]  /*8300*/  @!P0 SYNCS.PHASECHK.TRANS64 P0, [R20+URZ+0xf0], R7 ;  /* 0x0000f007140085a7 */ /* 0x000e64000800007f */
[----:B-1----:R-:W-:Y:S05]  /*8310*/  @!P0 BRA `(.L_x_137) ;  /* 0xfffffffc00f08947 */ /* 0x002fea000383ffff */
[----:B------:R-:W-:Y:S05]  /*8320*/  BRA `(.L_x_182) ;  /* 0xffffffe000cc7947 */ /* 0x000fea000383ffff */
.L_x_145:
[----:B------:R-:W-:Y:S01]  /*8330*/  BSSY B0, `(.L_x_183) ;  /* 0x0000006000007945 */ /* 0x000fe20003800000 */
[----:B------:R-:W-:-:S07]  /*8340*/  IMAD.MOV.U32 R15, RZ, RZ, -0x1 ;  /* 0xffffffffff0f7424 */ /* 0x000fce00078e00ff */
[----:B------:R-:W-:Y:S05]  /*8350*/  WARPSYNC.COLLECTIVE R15, `(.L_x_184) ;  /* 0x000000000f0c7348 */ /* 0x000fea0003c00000 */
[----:B------:R-:W-:Y:S02]  /*8360*/  ELECT P6, UR62, PT ;  /* 0x00000000003e782f */ /* 0x000fe400038c0000 */
[----:B------:R-:W-:Y:S01]  /*8370*/  MOV R14, UR62 ;  /* 0x0000003e000e7c02 */ /* 0x000fe20008000f00 */
[----:B------:R-:W-:Y:S10]  /*8380*/  ENDCOLLECTIVE ;  /* 0x000000000000791b */ /* 0x000ff40003800000 */
.L_x_184:
[----:B------:R-:W-:Y:S05]  /*8390*/  BSYNC B0 ;  /* 0x0000000000007941 */ /* 0x000fea0003800000 */
.L_x_183:
[----:B------:R-:W-:Y:S05]  /*83a0*/  BRA `(.L_x_185) ;  /* 0xffffffec00247947 */ /* 0x000fea000383ffff */
.L_x_149:
[----:B0-----:R0:W1:Y:S02]  /*83b0*/  SYNCS.PHASECHK.TRANS64.TRYWAIT P0, [R7+URZ], R4 ;  /* 0x00000004070075a7 */ /* 0x001064000800017f */
[----:B-1----:R-:W-:Y:S05]  /*83c0*/  @!P0 NANOSLEEP.SYNCS 0x989680 ;  /* 0x009896800000895d */ /* 0x002fea0003900000 */
[----:B------:R-:W1:Y:S02]  /*83d0*/  @!P0 SYNCS.PHASECHK.TRANS64 P0, [R7+URZ], R4 ;  /* 0x00000004070085a7 */ /* 0x000e64000800007f */
[----:B-1----:R-:W-:Y:S05]  /*83e0*/  @!P0 BRA `(.L_x_149) ;  /* 0xfffffffc00f08947 */ /* 0x002fea000383ffff */
[----:B------:R-:W-:Y:S05]  /*83f0*/  BRA `(.L_x_186) ;  /* 0xffffffec00647947 */ /* 0x000fea000383ffff */
.L_x_150:
[----:B0-----:R0:W1:Y:S02]  /*8400*/  SYNCS.PHASECHK.TRANS64.TRYWAIT P0, [R8+URZ], R5 ;  /* 0x00000005080075a7 */ /* 0x001064000800017f */
[----:B-1----:R-:W-:Y:S05]  /*8410*/  @!P0 NANOSLEEP.SYNCS 0x989680 ;  /* 0x009896800000895d */ /* 0x002fea0003900000 */
[----:B------:R-:W1:Y:S02]  /*8420*/  @!P0 SYNCS.PHASECHK.TRANS64 P0, [R8+URZ], R5 ;  /* 0x00000005080085a7 */ /* 0x000e64000800007f */
[----:B-1----:R-:W-:Y:S05]  /*8430*/  @!P0 BRA `(.L_x_150) ;  /* 0xfffffffc00f08947 */ /* 0x002fea000383ffff */
[----:B------:R-:W-:Y:S05]  /*8440*/  BRA `(.L_x_187) ;  /* 0xffffffec00747947 */ /* 0x000fea000383ffff */
.L_x_151:
[----:B0-----:R0:W1:Y:S02]  /*8450*/  SYNCS.PHASECHK.TRANS64.TRYWAIT P0, [R9+URZ], R4 ;  /* 0x00000004090075a7 */ /* 0x001064000800017f */
[----:B-1----:R-:W-:Y:S05]  /*8460*/  @!P0 NANOSLEEP.SYNCS 0x989680 ;  /* 0x009896800000895d */ /* 0x002fea0003900000 */
[----:B------:R-:W1:Y:S02]  /*8470*/  @!P0 SYNCS.PHASECHK.TRANS64 P0, [R9+URZ], R4 ;  /* 0x00000004090085a7 */ /* 0x000e64000800007f */
[----:B-1----:R-:W-:Y:S05]  /*8480*/  @!P0 BRA `(.L_x_151) ;  /* 0xfffffffc00f08947 */ /* 0x002fea000383ffff */
[----:B------:R-:W-:Y:S05]  /*8490*/  BRA `(.L_x_188) ;  /* 0xffffffec00847947 */ /* 0x000fea000383ffff */
.L_x_152:
[----:B0-----:R0:W1:Y:S02]  /*84a0*/  SYNCS.PHASECHK.TRANS64.TRYWAIT P0, [R8+URZ], R5 ;  /* 0x00000005080075a7 */ /* 0x001064000800017f */
[----:B-1----:R-:W-:Y:S05]  /*84b0*/  @!P0 NANOSLEEP.SYNCS 0x989680 ;  /* 0x009896800000895d */ /* 0x002fea0003900000 */
[----:B------:R-:W1:Y:S02]  /*84c0*/  @!P0 SYNCS.PHASECHK.TRANS64 P0, [R8+URZ], R5 ;  /* 0x00000005080085a7 */ /* 0x000e64000800007f */
[----:B-1----:R-:W-:Y:S05]  /*84d0*/  @!P0 BRA `(.L_x_152) ;  /* 0xfffffffc00f08947 */ /* 0x002fea000383ffff */
[----:B------:R-:W-:Y:S05]  /*84e0*/  BRA `(.L_x_189) ;  /* 0xffffffec00947947 */ /* 0x000fea000383ffff */
.L_x_153:
[----:B0-----:R0:W1:Y:S02]  /*84f0*/  SYNCS.PHASECHK.TRANS64.TRYWAIT P0, [R9+URZ], R4 ;  /* 0x00000004090075a7 */ /* 0x001064000800017f */
[----:B-1----:R-:W-:Y:S05]  /*8500*/  @!P0 NANOSLEEP.SYNCS 0x989680 ;  /* 0x009896800000895d */ /* 0x002fea0003900000 */
[----:B------:R-:W1:Y:S02]  /*8510*/  @!P0 SYNCS.PHASECHK.TRANS64 P0, [R9+URZ], R4 ;  /* 0x00000004090085a7 */ /* 0x000e64000800007f */
[----:B-1----:R-:W-:Y:S05]  /*8520*/  @!P0 BRA `(.L_x_153) ;  /* 0xfffffffc00f08947 */ /* 0x002fea000383ffff */
[----:B------:R-:W-:Y:S05]  /*8530*/  BRA `(.L_x_190) ;  /* 0xffffffec00a47947 */ /* 0x000fea000383ffff */
.L_x_154:
[----:B0-----:R0:W1:Y:S02]  /*8540*/  SYNCS.PHASECHK.TRANS64.TRYWAIT P0, [R8+URZ], R5 ;  /* 0x00000005080075a7 */ /* 0x001064000800017f */
[----:B-1----:R-:W-:Y:S05]  /*8550*/  @!P0 NANOSLEEP.SYNCS 0x989680 ;  /* 0x009896800000895d */ /* 0x002fea0003900000 */
[----:B------:R-:W1:Y:S02]  /*8560*/  @!P0 SYNCS.PHASECHK.TRANS64 P0, [R8+URZ], R5 ;  /* 0x00000005080085a7 */ /* 0x000e64000800007f */
[----:B-1----:R-:W-:Y:S05]  /*8570*/  @!P0 BRA `(.L_x_154) ;  /* 0xfffffffc00f08947 */ /* 0x002fea000383ffff */
[----:B------:R-:W-:Y:S05]  /*8580*/  BRA `(.L_x_191) ;  /* 0xffffffec00b47947 */ /* 0x000fea000383ffff */
.L_x_155:
[----:B0-----:R0:W1:Y:S02]  /*8590*/  SYNCS.PHASECHK.TRANS64.TRYWAIT P0, [R9+URZ], R4 ;  /* 0x00000004090075a7 */ /* 0x001064000800017f */
[----:B-1----:R-:W-:Y:S05]  /*85a0*/  @!P0 NANOSLEEP.SYNCS 0x989680 ;  /* 0x009896800000895d */ /* 0x002fea0003900000 */
[----:B------:R-:W1:Y:S02]  /*85b0*/  @!P0 SYNCS.PHASECHK.TRANS64 P0, [R9+URZ], R4 ;  /* 0x00000004090085a7 */ /* 0x000e64000800007f */
[----:B-1----:R-:W-:Y:S05]  /*85c0*/  @!P0 BRA `(.L_x_155) ;  /* 0xfffffffc00f08947 */ /* 0x002fea000383ffff */
[----:B------:R-:W-:Y:S05]  /*85d0*/  BRA `(.L_x_192) ;  /* 0xffffffec00c47947 */ /* 0x000fea000383ffff */
.L_x_156:
[----:B0-----:R0:W1:Y:S02]  /*85e0*/  SYNCS.PHASECHK.TRANS64.TRYWAIT P0, [R8+URZ], R5 ;  /* 0x00000005080075a7 */ /* 0x001064000800017f */
[----:B-1----:R-:W-:Y:S05]  /*85f0*/  @!P0 NANOSLEEP.SYNCS 0x989680 ;  /* 0x009896800000895d */ /* 0x002fea0003900000 */
[----:B------:R-:W1:Y:S02]  /*8600*/  @!P0 SYNCS.PHASECHK.TRANS64 P0, [R8+URZ], R5 ;  /* 0x00000005080085a7 */ /* 0x000e64000800007f */
[----:B-1----:R-:W-:Y:S05]  /*8610*/  @!P0 BRA `(.L_x_156) ;  /* 0xfffffffc00f08947 */ /* 0x002fea000383ffff */
[----:B------:R-:W-:Y:S05]  /*8620*/  BRA `(.L_x_193) ;  /* 0xffffffec00d47947 */ /* 0x000fea000383ffff */
.L_x_157:
[----:B0-----:R0:W1:Y:S02]  /*8630*/  SYNCS.PHASECHK.TRANS64.TRYWAIT P0, [R9+URZ], R4 ;  /* 0x00000004090075a7 */ /* 0x001064000800017f */
[----:B-1----:R-:W-:Y:S05]  /*8640*/  @!P0 NANOSLEEP.SYNCS 0x989680 ;  /* 0x009896800000895d */ /* 0x002fea0003900000 */
[----:B------:R-:W1:Y:S02]  /*8650*/  @!P0 SYNCS.PHASECHK.TRANS64 P0, [R9+URZ], R4 ;  /* 0x00000004090085a7 */ /* 0x000e64000800007f */
[----:B-1----:R-:W-:Y:S05]  /*8660*/  @!P0 BRA `(.L_x_157) ;  /* 0xfffffffc00f08947 */ /* 0x002fea000383ffff */
[----:B------:R-:W-:Y:S05]  /*8670*/  BRA `(.L_x_194) ;  /* 0xffffffec00e47947 */ /* 0x000fea000383ffff */
.L_x_158:
[----:B0-----:R0:W1:Y:S02]  /*8680*/  SYNCS.PHASECHK.TRANS64.TRYWAIT P0, [R8+URZ], R5 ;  /* 0x00000005080075a7 */ /* 0x001064000800017f */
[----:B-1----:R-:W-:Y:S05]  /*8690*/  @!P0 NANOSLEEP.SYNCS 0x989680 ;  /* 0x009896800000895d */ /* 0x002fea0003900000 */
[----:B------:R-:W1:Y:S02]  /*86a0*/  @!P0 SYNCS.PHASECHK.TRANS64 P0, [R8+URZ], R5 ;  /* 0x00000005080085a7 */ /* 0x000e64000800007f */
[----:B-1----:R-:W-:Y:S05]  /*86b0*/  @!P0 BRA `(.L_x_158) ;  /* 0xfffffffc00f08947 */ /* 0x002fea000383ffff */
[----:B------:R-:W-:Y:S05]  /*86c0*/  BRA `(.L_x_195) ;  /* 0xffffffec00f47947 */ /* 0x000fea000383ffff */
.L_x_159:
[----:B0-----:R0:W1:Y:S02]  /*86d0*/  SYNCS.PHASECHK.TRANS64.TRYWAIT P0, [R9+URZ], R4 ;  /* 0x00000004090075a7 */ /* 0x001064000800017f */
[----:B-1----:R-:W-:Y:S05]  /*86e0*/  @!P0 NANOSLEEP.SYNCS 0x989680 ;  /* 0x009896800000895d */ /* 0x002fea0003900000 */
[----:B------:R-:W1:Y:S02]  /*86f0*/  @!P0 SYNCS.PHASECHK.TRANS64 P0, [R9+URZ], R4 ;  /* 0x00000004090085a7 */ /* 0x000e64000800007f */
[----:B-1----:R-:W-:Y:S05]  /*8700*/  @!P0 BRA `(.L_x_159) ;  /* 0xfffffffc00f08947 */ /* 0x002fea000383ffff */
[----:B------:R-:W-:Y:S05]  /*8710*/  BRA `(.L_x_196) ;  /* 0xfffffff000047947 */ /* 0x000fea000383ffff */
.L_x_160:
[----:B0-----:R0:W1:Y:S02]  /*8720*/  SYNCS.PHASECHK.TRANS64.TRYWAIT P0, [R8+URZ], R5 ;  /* 0x00000005080075a7 */ /* 0x001064000800017f */
[----:B-1----:R-:W-:Y:S05]  /*8730*/  @!P0 NANOSLEEP.SYNCS 0x989680 ;  /* 0x009896800000895d */ /* 0x002fea0003900000 */
[----:B------:R-:W1:Y:S02]  /*8740*/  @!P0 SYNCS.PHASECHK.TRANS64 P0, [R8+URZ], R5 ;  /* 0x00000005080085a7 */ /* 0x000e64000800007f */
[----:B-1----:R-:W-:Y:S05]  /*8750*/  @!P0 BRA `(.L_x_160) ;  /* 0xfffffffc00f08947 */ /* 0x002fea000383ffff */
[----:B------:R-:W-:Y:S05]  /*8760*/  BRA `(.L_x_197) ;  /* 0xfffffff000147947 */ /* 0x000fea000383ffff */
.L_x_161:
[----:B0-----:R0:W1:Y:S02]  /*8770*/  SYNCS.PHASECHK.TRANS64.TRYWAIT P0, [R9+URZ], R4 ;  /* 0x00000004090075a7 */ /* 0x001064000800017f */
[----:B-1----:R-:W-:Y:S05]  /*8780*/  @!P0 NANOSLEEP.SYNCS 0x989680 ;  /* 0x009896800000895d */ /* 0x002fea0003900000 */
[----:B------:R-:W1:Y:S02]  /*8790*/  @!P0 SYNCS.PHASECHK.TRANS64 P0, [R9+URZ], R4 ;  /* 0x00000004090085a7 */ /* 0x000e64000800007f */
[----:B-1----:R-:W-:Y:S05]  /*87a0*/  @!P0 BRA `(.L_x_161) ;  /* 0xfffffffc00f08947 */ /* 0x002fea000383ffff */
[----:B------:R-:W-:Y:S05]  /*87b0*/  BRA `(.L_x_198) ;  /* 0xfffffff000247947 */ /* 0x000fea000383ffff */
.L_x_162:
[----:B0-----:R0:W1:Y:S02]  /*87c0*/  SYNCS.PHASECHK.TRANS64.TRYWAIT P0, [R8+URZ], R5 ;  /* 0x00000005080075a7 */ /* 0x001064000800017f */
[----:B-1----:R-:W-:Y:S05]  /*87d0*/  @!P0 NANOSLEEP.SYNCS 0x989680 ;  /* 0x009896800000895d */ /* 0x002fea0003900000 */
[----:B------:R-:W1:Y:S02]  /*87e0*/  @!P0 SYNCS.PHASECHK.TRANS64 P0, [R8+URZ], R5 ;  /* 0x00000005080085a7 */ /* 0x000e64000800007f */
[----:B-1----:R-:W-:Y:S05]  /*87f0*/  @!P0 BRA `(.L_x_162) ;  /* 0xfffffffc00f08947 */ /* 0x002fea000383ffff */
[----:B------:R-:W-:Y:S05]  /*8800*/  BRA `(.L_x_199) ;  /* 0xfffffff000347947 */ /* 0x000fea000383ffff */
.L_x_163:
[----:B0-----:R0:W1:Y:S02]  /*8810*/  SYNCS.PHASECHK.TRANS64.TRYWAIT P0, [R9+URZ], R4 ;  /* 0x00000004090075a7 */ /* 0x001064000800017f */
[----:B-1----:R-:W-:Y:S05]  /*8820*/  @!P0 NANOSLEEP.SYNCS 0x989680 ;  /* 0x009896800000895d */ /* 0x002fea0003900000 */
[----:B------:R-:W1:Y:S02]  /*8830*/  @!P0 SYNCS.PHASECHK.TRANS64 P0, [R9+URZ], R4 ;  /* 0x00000004090085a7 */ /* 0x000e64000800007f */
[----:B-1----:R-:W-:Y:S05]  /*8840*/  @!P0 BRA `(.L_x_163) ;  /* 0xfffffffc00f08947 */ /* 0x002fea000383ffff */
[----:B------:R-:W-:Y:S05]  /*8850*/  BRA `(.L_x_200) ;  /* 0xfffffff000447947 */ /* 0x000fea000383ffff */
.L_x_164:
[----:B0-----:R0:W1:Y:S02]  /*8860*/  SYNCS.PHASECHK.TRANS64.TRYWAIT P0, [R8+URZ], R5 ;  /* 0x00000005080075a7 */ /* 0x001064000800017f */
[----:B-1----:R-:W-:Y:S05]  /*8870*/  @!P0 NANOSLEEP.SYNCS 0x989680 ;  /* 0x009896800000895d */ /* 0x002fea0003900000 */
[----:B------:R-:W1:Y:S02]  /*8880*/  @!P0 SYNCS.PHASECHK.TRANS64 P0, [R8+URZ], R5 ;  /* 0x00000005080085a7 */ /* 0x000e64000800007f */
[----:B-1----:R-:W-:Y:S05]  /*8890*/  @!P0 BRA `(.L_x_164) ;  /* 0xfffffffc00f08947 */ /* 0x002fea000383ffff */
[----:B------:R-:W-:Y:S05]  /*88a0*/  BRA `(.L_x_201) ;  /* 0xfffffff000547947 */ /* 0x000fea000383ffff */
.L_x_165:
[----:B0-----:R0:W1:Y:S02]  /*88b0*/  SYNCS.PHASECHK.TRANS64.TRYWAIT P0, [R9+URZ], R4 ;  /* 0x00000004090075a7 */ /* 0x001064000800017f */
[----:B-1----:R-:W-:Y:S05]  /*88c0*/  @!P0 NANOSLEEP.SYNCS 0x989680 ;  /* 0x009896800000895d */ /* 0x002fea0003900000 */
[----:B------:R-:W1:Y:S02]  /*88d0*/  @!P0 SYNCS.PHASECHK.TRANS64 P0, [R9+URZ], R4 ;  /* 0x00000004090085a7 */ /* 0x000e64000800007f */
[----:B-1----:R-:W-:Y:S05]  /*88e0*/  @!P0 BRA `(.L_x_165) ;  /* 0xfffffffc00f08947 */ /* 0x002fea000383ffff */
[----:B------:R-:W-:Y:S05]  /*88f0*/  BRA `(.L_x_202) ;  /* 0xfffffff000647947 */ /* 0x000fea000383ffff */
.L_x_166:
[----:B0-----:R0:W1:Y:S02]  /*8900*/  SYNCS.PHASECHK.TRANS64.TRYWAIT P0, [R8+URZ], R5 ;  /* 0x00000005080075a7 */ /* 0x001064000800017f */
[----:B-1----:R-:W-:Y:S05]  /*8910*/  @!P0 NANOSLEEP.SYNCS 0x989680 ;  /* 0x009896800000895d */ /* 0x002fea0003900000 */
[----:B------:R-:W1:Y:S02]  /*8920*/  @!P0 SYNCS.PHASECHK.TRANS64 P0, [R8+URZ], R5 ;  /* 0x00000005080085a7 */ /* 0x000e64000800007f */
[----:B-1----:R-:W-:Y:S05]  /*8930*/  @!P0 BRA `(.L_x_166) ;  /* 0xfffffffc00f08947 */ /* 0x002fea000383ffff */
[----:B------:R-:W-:Y:S05]  /*8940*/  BRA `(.L_x_203) ;  /* 0xfffffff000747947 */ /* 0x000fea000383ffff */
.L_x_167:
[----:B0-----:R0:W1:Y:S02]  /*8950*/  SYNCS.PHASECHK.TRANS64.TRYWAIT P0, [R9+URZ], R4 ;  /* 0x00000004090075a7 */ /* 0x001064000800017f */
[----:B-1----:R-:W-:Y:S05]  /*8960*/  @!P0 NANOSLEEP.SYNCS 0x989680 ;  /* 0x009896800000895d */ /* 0x002fea0003900000 */
[----:B------:R-:W1:Y:S02]  /*8970*/  @!P0 SYNCS.PHASECHK.TRANS64 P0, [R9+URZ], R4 ;  /* 0x00000004090085a7 */ /* 0x000e64000800007f */
[----:B-1----:R-:W-:Y:S05]  /*8980*/  @!P0 BRA `(.L_x_167) ;  /* 0xfffffffc00f08947 */ /* 0x002fea000383ffff */
[----:B------:R-:W-:Y:S05]  /*8990*/  BRA `(.L_x_204) ;  /* 0xfffffff000847947 */ /* 0x000fea000383ffff */
.L_x_168:
[----:B0-----:R0:W1:Y:S02]  /*89a0*/  SYNCS.PHASECHK.TRANS64.TRYWAIT P0, [R8+URZ], R5 ;  /* 0x00000005080075a7 */ /* 0x001064000800017f */
[----:B-1----:R-:W-:Y:S05]  /*89b0*/  @!P0 NANOSLEEP.SYNCS 0x989680 ;  /* 0x009896800000895d */ /* 0x002fea0003900000 */
[----:B------:R-:W1:Y:S02]  /*89c0*/  @!P0 SYNCS.PHASECHK.TRANS64 P0, [R8+URZ], R5 ;  /* 0x00000005080085a7 */ /* 0x000e64000800007f */
[----:B-1----:R-:W-:Y:S05]  /*89d0*/  @!P0 BRA `(.L_x_168) ;  /* 0xfffffffc00f08947 */ /* 0x002fea000383ffff */
[----:B------:R-:W-:Y:S05]  /*89e0*/  BRA `(.L_x_205) ;  /* 0xfffffff000947947 */ /* 0x000fea000383ffff */
.L_x_169:
[----:B0-----:R0:W1:Y:S02]  /*89f0*/  SYNCS.PHASECHK.TRANS64.TRYWAIT P0, [R9+URZ], R4 ;  /* 0x00000004090075a7 */ /* 0x001064000800017f */
[----:B-1----:R-:W-:Y:S05]  /*8a00*/  @!P0 NANOSLEEP.SYNCS 0x989680 ;  /* 0x009896800000895d */ /* 0x002fea0003900000 */
[----:B------:R-:W1:Y:S02]  /*8a10*/  @!P0 SYNCS.PHASECHK.TRANS64 P0, [R9+URZ], R4 ;  /* 0x00000004090085a7 */ /* 0x000e64000800007f */
[----:B-1----:R-:W-:Y:S05]  /*8a20*/  @!P0 BRA `(.L_x_169) ;  /* 0xfffffffc00f08947 */ /* 0x002fea000383ffff */
[----:B------:R-:W-:Y:S05]  /*8a30*/  BRA `(.L_x_206) ;  /* 0xfffffff000a47947 */ /* 0x000fea000383ffff */
.L_x_170:
[----:B0-----:R0:W1:Y:S02]  /*8a40*/  SYNCS.PHASECHK.TRANS64.TRYWAIT P0, [R8+URZ], R5 ;  /* 0x00000005080075a7 */ /* 0x001064000800017f */
[----:B-1----:R-:W-:Y:S05]  /*8a50*/  @!P0 NANOSLEEP.SYNCS 0x989680 ;  /* 0x009896800000895d */ /* 0x002fea0003900000 */
[----:B------:R-:W1:Y:S02]  /*8a60*/  @!P0 SYNCS.PHASECHK.TRANS64 P0, [R8+URZ], R5 ;  /* 0x00000005080085a7 */ /* 0x000e64000800007f */
[----:B-1----:R-:W-:Y:S05]  /*8a70*/  @!P0 BRA `(.L_x_170) ;  /* 0xfffffffc00f08947 */ /* 0x002fea000383ffff */
[----:B------:R-:W-:Y:S05]  /*8a80*/  BRA `(.L_x_207) ;  /* 0xfffffff000b47947 */ /* 0x000fea000383ffff */
.L_x_171:
[----:B0-----:R0:W1:Y:S02]  /*8a90*/  SYNCS.PHASECHK.TRANS64.TRYWAIT P0, [R9+URZ], R4 ;  /* 0x00000004090075a7 */ /* 0x001064000800017f */
[----:B-1----:R-:W-:Y:S05]  /*8aa0*/  @!P0 NANOSLEEP.SYNCS 0x989680 ;  /* 0x009896800000895d */ /* 0x002fea0003900000 */
[----:B------:R-:W1:Y:S02]  /*8ab0*/  @!P0 SYNCS.PHASECHK.TRANS64 P0, [R9+URZ], R4 ;  /* 0x00000004090085a7 */ /* 0x000e64000800007f */
[----:B-1----:R-:W-:Y:S05]  /*8ac0*/  @!P0 BRA `(.L_x_171) ;  /* 0xfffffffc00f08947 */ /* 0x002fea000383ffff */
[----:B------:R-:W-:Y:S05]  /*8ad0*/  BRA `(.L_x_208) ;  /* 0xfffffff000c47947 */ /* 0x000fea000383ffff */
.L_x_172:
[----:B0-----:R0:W1:Y:S02]  /*8ae0*/  SYNCS.PHASECHK.TRANS64.TRYWAIT P0, [R8+URZ], R5 ;  /* 0x00000005080075a7 */ /* 0x001064000800017f */
[----:B-1----:R-:W-:Y:S05]  /*8af0*/  @!P0 NANOSLEEP.SYNCS 0x989680 ;  /* 0x009896800000895d */ /* 0x002fea0003900000 */
[----:B------:R-:W1:Y:S02]  /*8b00*/  @!P0 SYNCS.PHASECHK.TRANS64 P0, [R8+URZ], R5 ;  /* 0x00000005080085a7 */ /* 0x000e64000800007f */
[----:B-1----:R-:W-:Y:S05]  /*8b10*/  @!P0 BRA `(.L_x_172) ;  /* 0xfffffffc00f08947 */ /* 0x002fea000383ffff */
[----:B------:R-:W-:Y:S05]  /*8b20*/  BRA `(.L_x_209) ;  /* 0xfffffff000d47947 */ /* 0x000fea000383ffff */
.L_x_173:
[----:B0-----:R0:W1:Y:S02]  /*8b30*/  SYNCS.PHASECHK.TRANS64.TRYWAIT P0, [R9+URZ], R4 ;  /* 0x00000004090075a7 */ /* 0x001064000800017f */
[----:B-1----:R-:W-:Y:S05]  /*8b40*/  @!P0 NANOSLEEP.SYNCS 0x989680 ;  /* 0x009896800000895d */ /* 0x002fea0003900000 */
[----:B------:R-:W1:Y:S02]  /*8b50*/  @!P0 SYNCS.PHASECHK.TRANS64 P0, [R9+URZ], R4 ;  /* 0x00000004090085a7 */ /* 0x000e64000800007f */
[----:B-1----:R-:W-:Y:S05]  /*8b60*/  @!P0 BRA `(.L_x_173) ;  /* 0xfffffffc00f08947 */ /* 0x002fea000383ffff */
[----:B------:R-:W-:Y:S05]  /*8b70*/  BRA `(.L_x_210) ;  /* 0xfffffff000e47947 */ /* 0x000fea000383ffff */
.L_x_174:
[----:B0-----:R0:W1:Y:S02]  /*8b80*/  SYNCS.PHASECHK.TRANS64.TRYWAIT P0, [R8+URZ], R5 ;  /* 0x00000005080075a7 */ /* 0x001064000800017f */
[----:B-1----:R-:W-:Y:S05]  /*8b90*/  @!P0 NANOSLEEP.SYNCS 0x989680 ;  /* 0x009896800000895d */ /* 0x002fea0003900000 */
[----:B------:R-:W1:Y:S02]  /*8ba0*/  @!P0 SYNCS.PHASECHK.TRANS64 P0, [R8+URZ], R5 ;  /* 0x00000005080085a7 */ /* 0x000e64000800007f */
[----:B-1----:R-:W-:Y:S05]  /*8bb0*/  @!P0 BRA `(.L_x_174) ;  /* 0xfffffffc00f08947 */ /* 0x002fea000383ffff */
[----:B------:R-:W-:Y:S05]  /*8bc0*/  BRA `(.L_x_211) ;  /* 0xfffffff000f47947 */ /* 0x000fea000383ffff */
.L_x_175:
[----:B0-----:R0:W1:Y:S02]  /*8bd0*/  SYNCS.PHASECHK.TRANS64.TRYWAIT P0, [R9+URZ], R4 ;  /* 0x00000004090075a7 */ /* 0x001064000800017f */
[----:B-1----:R-:W-:Y:S05]  /*8be0*/  @!P0 NANOSLEEP.SYNCS 0x989680 ;  /* 0x009896800000895d */ /* 0x002fea0003900000 */
[----:B------:R-:W1:Y:S02]  /*8bf0*/  @!P0 SYNCS.PHASECHK.TRANS64 P0, [R9+URZ], R4 ;  /* 0x00000004090085a7 */ /* 0x000e64000800007f */
[----:B-1----:R-:W-:Y:S05]  /*8c00*/  @!P0 BRA `(.L_x_175) ;  /* 0xfffffffc00f08947 */ /* 0x002fea000383ffff */
[----:B------:R-:W-:Y:S05]  /*8c10*/  BRA `(.L_x_212) ;  /* 0xfffffff400047947 */ /* 0x000fea000383ffff */
.L_x_176:
[----:B0-----:R0:W1:Y:S02]  /*8c20*/  SYNCS.PHASECHK.TRANS64.TRYWAIT P0, [R8+URZ], R5 ;  /* 0x00000005080075a7 */ /* 0x001064000800017f */
[----:B-1----:R-:W-:Y:S05]  /*8c30*/  @!P0 NANOSLEEP.SYNCS 0x989680 ;  /* 0x009896800000895d */ /* 0x002fea0003900000 */
[----:B------:R-:W1:Y:S02]  /*8c40*/  @!P0 SYNCS.PHASECHK.TRANS64 P0, [R8+URZ], R5 ;  /* 0x00000005080085a7 */ /* 0x000e64000800007f */
[----:B-1----:R-:W-:Y:S05]  /*8c50*/  @!P0 BRA `(.L_x_176) ;  /* 0xfffffffc00f08947 */ /* 0x002fea000383ffff */
[----:B------:R-:W-:Y:S05]  /*8c60*/  BRA `(.L_x_213) ;  /* 0xfffffff400147947 */ /* 0x000fea000383ffff */
.L_x_177:
[----:B-1----:R1:W2:Y:S02]  /*8c70*/  SYNCS.PHASECHK.TRANS64.TRYWAIT P0, [R11+URZ], R6 ;  /* 0x000000060b0075a7 */ /* 0x0022a4000800017f */
[----:B--2---:R-:W-:Y:S05]  /*8c80*/  @!P0 NANOSLEEP.SYNCS 0x989680 ;  /* 0x009896800000895d */ /* 0x004fea0003900000 */
[----:B------:R-:W2:Y:S02]  /*8c90*/  @!P0 SYNCS.PHASECHK.TRANS64 P0, [R11+URZ], R6 ;  /* 0x000000060b0085a7 */ /* 0x000ea4000800007f */
[----:B--2---:R-:W-:Y:S05]  /*8ca0*/  @!P0 BRA `(.L_x_177) ;  /* 0xfffffffc00f08947 */ /* 0x004fea000383ffff */
[----:B------:R-:W-:Y:S05]  /*8cb0*/  BRA `(.L_x_214) ;  /* 0xfffffff4001c7947 */ /* 0x000fea000383ffff */
.L_x_215:
[----:B------:R-:W-:-:S00]  /*8cc0*/  BRA `(.L_x_215) ;  /* 0xfffffffc00fc7947 */ /* 0x000fc0000383ffff */
[----:B------:R-:W-:-:S00]  /*8cd0*/  NOP ;  /* 0x0000000000007918 */ /* 0x000fc00000000000 */
        /* <DEDUP_REMOVED lines=10> */
.L_x_216:


//--------------------- .nv.global.init           --------------------------
	.section	.nv.global.init,"aw",@progbits
.nv.global.init:
	.type		$str$22,@object
	.size		$str$22,($str$23 - $str$22)
$str$22:
        /*0000*/ 	.byte	0x6b, 0x5f, 0x74, 0x69, 0x6c, 0x65, 0x5f, 0x63, 0x6f, 0x75, 0x6e, 0x74, 0x20, 0x3e, 0x3d, 0x20
        /*0010*/ 	.byte	0x31, 0x00
	.type		$str$23,@object
	.size		$str$23,(__unnamed_1 - $str$23)
$str$23:
        /*0012*/ 	.byte	0x2f, 0x74, 0x6d, 0x70, 0x2f, 0x63, 0x75, 0x74, 0x6c, 0x61, 0x73, 0x73, 0x5f, 0x73, 0x77, 0x65
        /*0022*/ 	.byte	0x65, 0x70, 0x5f, 0x73, 0x72, 0x63, 0x2f, 0x69, 0x6e, 0x63, 0x6c, 0x75, 0x64, 0x65, 0x2f, 0x63
        /*0032*/ 	.byte	0x75, 0x74, 0x6c, 0x61, 0x73, 0x73, 0x2f, 0x67, 0x65, 0x6d, 0x6d, 0x2f, 0x63, 0x6f, 0x6c, 0x6c
        /*0042*/ 	.byte	0x65, 0x63, 0x74, 0x69, 0x76, 0x65, 0x2f, 0x73, 0x6d, 0x39, 0x30, 0x5f, 0x6d, 0x6d, 0x61, 0x5f
        /*0052*/ 	.byte	0x74, 0x6d, 0x61, 0x5f, 0x67, 0x6d, 0x6d, 0x61, 0x5f, 0x73, 0x73, 0x5f, 0x77, 0x61, 0x72, 0x70
        /*0062*/ 	.byte	0x73, 0x70, 0x65, 0x63, 0x69, 0x61, 0x6c, 0x69, 0x7a, 0x65, 0x64, 0x2e, 0x68, 0x70, 0x70, 0x00
	.type		__unnamed_1,@object
	.size		__unnamed_1,(.L_0 - __unnamed_1)
__unnamed_1:
        /*0072*/ 	.byte	0x76, 0x6f, 0x69, 0x64, 0x20, 0x63, 0x75, 0x74, 0x6c, 0x61, 0x73, 0x73, 0x3a, 0x3a, 0x67, 0x65
        /* <DEDUP_REMOVED lines=180> */
        /*0bc2*/ 	.byte	0x74, 0x65, 0x3a, 0x3a, 0x69, 0x64, 0x65, 0x6e, 0x74, 0x69, 0x74, 0x79, 0x5d, 0x00
.L_0:


//--------------------- .nv.shared._ZN7cutlass13device_kernelINS_4gemm6kernel13GemmUniversalIN4cute5tupleIJiiiiEEENS1_10collective13CollectiveMmaINS1_34MainloopSm90TmaGmmaWarpSpecializedILi30ENS5_IJNS4_1CILi2EEENSA_ILi1EEESC_EEENS1_35KernelTmaWarpSpecializedCooperativeEEENS5_IJNSA_ILi192EEENSA_ILi48EEENSA_ILi16EEEEEENS_10bfloat16_tENS5_IJlSC_lEEESK_SL_NS4_8TiledMMAINS4_8MMA_AtomIJNS4_4SM904GMMA27MMA_64x16x16_F32BF16BF16_SSILNSP_5MajorE0ELSR_0ELNSP_7ScaleInE1ELSS_1EEEEEENS4_6LayoutISD_NS5_IJSC_NSA_ILi0EEESW_EEEEENS5_IJNS4_10UnderscoreESZ_SZ_EEEEENS4_13SM90_TMA_LOADENS4_14ComposedLayoutINS4_7SwizzleILi1ELi4ELi3EEENS4_18smem_ptr_flag_bitsILi16EEENSV_INS5_IJNSA_ILi8EEESI_EEENS5_IJSI_SC_EEEEEEEvNS4_8identityENS4_23SM90_TMA_LOAD_MULTICASTES1C_vS1D_EENS_8epilogue10collective6detail29Sm90TmaWarpSpecializedAdapterINS1H_15DefaultEpilogueISK_SL_SL_NS1G_6thread17LinearCombinationISK_Li1EffLNS1L_9ScaleType4KindE0ELNS_15FloatRoundStyleE2ESK_EENS1_15EpilogueDefaultEEEEEvvEEEEvNT_6ParamsE --------------------------
	.section	.nv.shared._ZN7cutlass13device_kernelINS_4gemm6kernel13GemmUniversalIN4cute5tupleIJiiiiEEENS1_10collective13CollectiveMmaINS1_34MainloopSm90TmaGmmaWarpSpecializedILi30ENS5_IJNS4_1CILi2EEENSA_ILi1EEESC_EEENS1_35KernelTmaWarpSpecializedCooperativeEEENS5_IJNSA_ILi192EEENSA_ILi48EEENSA_ILi16EEEEEENS_10bfloat16_tENS5_IJlSC_lEEESK_SL_NS4_8TiledMMAINS4_8MMA_AtomIJNS4_4SM904GMMA27MMA_64x16x16_F32BF16BF16_SSILNSP_5MajorE0ELSR_0ELNSP_7ScaleInE1ELSS_1EEEEEENS4_6LayoutISD_NS5_IJSC_NSA_ILi0EEESW_EEEEENS5_IJNS4_10UnderscoreESZ_SZ_EEEEENS4_13SM90_TMA_LOADENS4_14ComposedLayoutINS4_7SwizzleILi1ELi4ELi3EEENS4_18smem_ptr_flag_bitsILi16EEENSV_INS5_IJNSA_ILi8EEESI_EEENS5_IJSI_SC_EEEEEEEvNS4_8identityENS4_23SM90_TMA_LOAD_MULTICASTES1C_vS1D_EENS_8epilogue10collective6detail29Sm90TmaWarpSpecializedAdapterINS1H_15DefaultEpilogueISK_SL_SL_NS1G_6thread17LinearCombinationISK_Li1EffLNS1L_9ScaleType4KindE0ELNS_15FloatRoundStyleE2ESK_EENS1_15EpilogueDefaultEEEEEvvEEEEvNT_6ParamsE,"aw",@nobits
	.sectionflags	@""
	.align	16
	.zero		1024


//--------------------- .nv.shared.reserved.0     --------------------------
	.section	.nv.shared.reserved.0,"aw",@nobits
	.weak		__nv_reservedSMEM_offset_0_alias
	.size		__nv_reservedSMEM_offset_0_alias, 0, 0
	.other		__nv_reservedSMEM_offset_0_alias,@"STO_CUDA_RESERVED_SHARED STV_DEFAULT"
__nv_reservedSMEM_offset_0_alias:
	.zero		0


//--------------------- .nv.global                --------------------------
	.section	.nv.global,"aw",@nobits
.nv.global:
	.type		_ZN40_INTERNAL_7b042c30_4_k_cu_dd8c1556_120494cute1_E,@object
	.size		_ZN40_INTERNAL_7b042c30_4_k_cu_dd8c1556_120494cute1_E,(_ZN40_INTERNAL_7b042c30_4_k_cu_dd8c1556_120494cuda3std3__45__cpo6cbeginE - _ZN40_INTERNAL_7b042c30_4_k_cu_dd8c1556_120494cute1_E)
_ZN40_INTERNAL_7b042c30_4_k_cu_dd8c1556_120494cute1_E:
	.zero		1
	.type		_ZN40_INTERNAL_7b042c30_4_k_cu_dd8c1556_120494cuda3std3__45__cpo6cbeginE,@object
	.size		_ZN40_INTERNAL_7b042c30_4_k_cu_dd8c1556_120494cuda3std3__45__cpo6cbeginE,(_ZN40_INTERNAL_7b042c30_4_k_cu_dd8c1556_120494cuda3std3__48in_placeE - _ZN40_INTERNAL_7b042c30_4_k_cu_dd8c1556_120494cuda3std3__45__cpo6cbeginE)
_ZN40_INTERNAL_7b042c30_4_k_cu_dd8c1556_120494cuda3std3__45__cpo6cbeginE:
	.zero		1
	.type		_ZN40_INTERNAL_7b042c30_4_k_cu_dd8c1556_120494cuda3std3__48in_placeE,@object
	.size		_ZN40_INTERNAL_7b042c30_4_k_cu_dd8c1556_120494cuda3std3__48in_placeE,(_ZN40_INTERNAL_7b042c30_4_k_cu_dd8c1556_120494cuda3std6ranges3__45__cpo9iter_moveE - _ZN40_INTERNAL_7b042c30_4_k_cu_dd8c1556_120494cuda3std3__48in_placeE)
_ZN40_INTERNAL_7b042c30_4_k_cu_dd8c1556_120494cuda3std3__48in_placeE:
	.zero		1
	.type		_ZN40_INTERNAL_7b042c30_4_k_cu_dd8c1556_120494cuda3std6ranges3__45__cpo9iter_moveE,@object
	.size		_ZN40_INTERNAL_7b042c30_4_k_cu_dd8c1556_120494cuda3std6ranges3__45__cpo9iter_moveE,(_ZN40_INTERNAL_7b042c30_4_k_cu_dd8c1556_120494cuda3std3__45__cpo5beginE - _ZN40_INTERNAL_7b042c30_4_k_cu_dd8c1556_120494cuda3std6ranges3__45__cpo9iter_moveE)
_ZN40_INTERNAL_7b042c30_4_k_cu_dd8c1556_120494cuda3std6ranges3__45__cpo9iter_moveE:
	.zero		1
	.type		_ZN40_INTERNAL_7b042c30_4_k_cu_dd8c1556_120494cuda3std3__45__cpo5beginE,@object
	.size		_ZN40_INTERNAL_7b042c30_4_k_cu_dd8c1556_120494cuda3std3__45__cpo5beginE,(_ZN40_INTERNAL_7b042c30_4_k_cu_dd8c1556_120494cuda3std3__442_GLOBAL__N__7b042c30_4_k_cu_dd8c1556_120496ignoreE - _ZN40_INTERNAL_7b042c30_4_k_cu_dd8c1556_120494cuda3std3__45__cpo5beginE)
_ZN40_INTERNAL_7b042c30_4_k_cu_dd8c1556_120494cuda3std3__45__cpo5beginE:
	.zero		1
	.type		_ZN40_INTERNAL_7b042c30_4_k_cu_dd8c1556_120494cuda3std3__442_GLOBAL__N__7b042c30_4_k_cu_dd8c1556_120496ignoreE,@object
	.size		_ZN40_INTERNAL_7b042c30_4_k_cu_dd8c1556_120494cuda3std3__442_GLOBAL__N__7b042c30_4_k_cu_dd8c1556_120496ignoreE,(_ZN40_INTERNAL_7b042c30_4_k_cu_dd8c1556_120494cute7productE - _ZN40_INTERNAL_7b042c30_4_k_cu_dd8c1556_120494cuda3std3__442_GLOBAL__N__7b042c30_4_k_cu_dd8c1556_120496ignoreE)
_ZN40_INTERNAL_7b042c30_4_k_cu_dd8c1556_120494cuda3std3__442_GLOBAL__N__7b042c30_4_k_cu_dd8c1556_120496ignoreE:
	.zero		1
	.type		_ZN40_INTERNAL_7b042c30_4_k_cu_dd8c1556_120494cute7productE,@object
	.size		_ZN40_INTERNAL_7b042c30_4_k_cu_dd8c1556_120494cute7productE,(_ZN40_INTERNAL_7b042c30_4_k_cu_dd8c1556_120494cuda3std3__45__cpo3endE - _ZN40_INTERNAL_7b042c30_4_k_cu_dd8c1556_120494cute7productE)
_ZN40_INTERNAL_7b042c30_4_k_cu_dd8c1556_120494cute7productE:
	.zero		1
	.type		_ZN40_INTERNAL_7b042c30_4_k_cu_dd8c1556_120494cuda3std3__45__cpo3endE,@object
	.size		_ZN40_INTERNAL_7b042c30_4_k_cu_dd8c1556_120494cuda3std3__45__cpo3endE,(_ZN40_INTERNAL_7b042c30_4_k_cu_dd8c1556_120494cuda3std3__419piecewise_constructE - _ZN40_INTERNAL_7b042c30_4_k_cu_dd8c1556_120494cuda3std3__45__cpo3endE)
_ZN40_INTERNAL_7b042c30_4_k_cu_dd8c1556_120494cuda3std3__45__cpo3endE:
	.zero		1
	.type		_ZN40_INTERNAL_7b042c30_4_k_cu_dd8c1556_120494cuda3std3__419piecewise_constructE,@object
	.size		_ZN40_INTERNAL_7b042c30_4_k_cu_dd8c1556_120494cuda3std3__419piecewise_constructE,(_ZN40_INTERNAL_7b042c30_4_k_cu_dd8c1556_120494cuda3std3__45__cpo4cendE - _ZN40_INTERNAL_7b042c30_4_k_cu_dd8c1556_120494cuda3std3__419piecewise_constructE)
_ZN40_INTERNAL_7b042c30_4_k_cu_dd8c1556_120494cuda3std3__419piecewise_constructE:
	.zero		1
	.type		_ZN40_INTERNAL_7b042c30_4_k_cu_dd8c1556_120494cuda3std3__45__cpo4cendE,@object
	.size		_ZN40_INTERNAL_7b042c30_4_k_cu_dd8c1556_120494cuda3std3__45__cpo4cendE,(_ZN40_INTERNAL_7b042c30_4_k_cu_dd8c1556_120494cuda3std6ranges3__45__cpo4swapE - _ZN40_INTERNAL_7b042c30_4_k_cu_dd8c1556_120494cuda3std3__45__cpo4cendE)
_ZN40_INTERNAL_7b042c30_4_k_cu_dd8c1556_120494cuda3std3__45__cpo4cendE:
	.zero		1
	.type		_ZN40_INTERNAL_7b042c30_4_k_cu_dd8c1556_120494cuda3std6ranges3__45__cpo4swapE,@object
	.size		_ZN40_INTERNAL_7b042c30_4_k_cu_dd8c1556_120494cuda3std6ranges3__45__cpo4swapE,(.L_8 - _ZN40_INTERNAL_7b042c30_4_k_cu_dd8c1556_120494cuda3std6ranges3__45__cpo4swapE)
_ZN40_INTERNAL_7b042c30_4_k_cu_dd8c1556_120494cuda3std6ranges3__45__cpo4swapE:
	.zero		1
.L_8:


//--------------------- .nv.constant0._ZN7cutlass13device_kernelINS_4gemm6kernel13GemmUniversalIN4cute5tupleIJiiiiEEENS1_10collective13CollectiveMmaINS1_34MainloopSm90TmaGmmaWarpSpecializedILi30ENS5_IJNS4_1CILi2EEENSA_ILi1EEESC_EEENS1_35KernelTmaWarpSpecializedCooperativeEEENS5_IJNSA_ILi192EEENSA_ILi48EEENSA_ILi16EEEEEENS_10bfloat16_tENS5_IJlSC_lEEESK_SL_NS4_8TiledMMAINS4_8MMA_AtomIJNS4_4SM904GMMA27MMA_64x16x16_F32BF16BF16_SSILNSP_5MajorE0ELSR_0ELNSP_7ScaleInE1ELSS_1EEEEEENS4_6LayoutISD_NS5_IJSC_NSA_ILi0EEESW_EEEEENS5_IJNS4_10UnderscoreESZ_SZ_EEEEENS4_13SM90_TMA_LOADENS4_14ComposedLayoutINS4_7SwizzleILi1ELi4ELi3EEENS4_18smem_ptr_flag_bitsILi16EEENSV_INS5_IJNSA_ILi8EEESI_EEENS5_IJSI_SC_EEEEEEEvNS4_8identityENS4_23SM90_TMA_LOAD_MULTICASTES1C_vS1D_EENS_8epilogue10collective6detail29Sm90TmaWarpSpecializedAdapterINS1H_15DefaultEpilogueISK_SL_SL_NS1G_6thread17LinearCombinationISK_Li1EffLNS1L_9ScaleType4KindE0ELNS_15FloatRoundStyleE2ESK_EENS1_15EpilogueDefaultEEEEEvvEEEEvNT_6ParamsE --------------------------
	.section	.nv.constant0._ZN7cutlass13device_kernelINS_4gemm6kernel13GemmUniversalIN4cute5tupleIJiiiiEEENS1_10collective13CollectiveMmaINS1_34MainloopSm90TmaGmmaWarpSpecializedILi30ENS5_IJNS4_1CILi2EEENSA_ILi1EEESC_EEENS1_35KernelTmaWarpSpecializedCooperativeEEENS5_IJNSA_ILi192EEENSA_ILi48EEENSA_ILi16EEEEEENS_10bfloat16_tENS5_IJlSC_lEEESK_SL_NS4_8TiledMMAINS4_8MMA_AtomIJNS4_4SM904GMMA27MMA_64x16x16_F32BF16BF16_SSILNSP_5MajorE0ELSR_0ELNSP_7ScaleInE1ELSS_1EEEEEENS4_6LayoutISD_NS5_IJSC_NSA_ILi0EEESW_EEEEENS5_IJNS4_10UnderscoreESZ_SZ_EEEEENS4_13SM90_TMA_LOADENS4_14ComposedLayoutINS4_7SwizzleILi1ELi4ELi3EEENS4_18smem_ptr_flag_bitsILi16EEENSV_INS5_IJNSA_ILi8EEESI_EEENS5_IJSI_SC_EEEEEEEvNS4_8identityENS4_23SM90_TMA_LOAD_MULTICASTES1C_vS1D_EENS_8epilogue10collective6detail29Sm90TmaWarpSpecializedAdapterINS1H_15DefaultEpilogueISK_SL_SL_NS1G_6thread17LinearCombinationISK_Li1EffLNS1L_9ScaleType4KindE0ELNS_15FloatRoundStyleE2ESK_EENS1_15EpilogueDefaultEEEEEvvEEEEvNT_6ParamsE,"a",@progbits
	.sectionflags	@""
	.align	4
.nv.constant0._ZN7cutlass13device_kernelINS_4gemm6kernel13GemmUniversalIN4cute5tupleIJiiiiEEENS1_10collective13CollectiveMmaINS1_34MainloopSm90TmaGmmaWarpSpecializedILi30ENS5_IJNS4_1CILi2EEENSA_ILi1EEESC_EEENS1_35KernelTmaWarpSpecializedCooperativeEEENS5_IJNSA_ILi192EEENSA_ILi48EEENSA_ILi16EEEEEENS_10bfloat16_tENS5_IJlSC_lEEESK_SL_NS4_8TiledMMAINS4_8MMA_AtomIJNS4_4SM904GMMA27MMA_64x16x16_F32BF16BF16_SSILNSP_5MajorE0ELSR_0ELNSP_7ScaleInE1ELSS_1EEEEEENS4_6LayoutISD_NS5_IJSC_NSA_ILi0EEESW_EEEEENS5_IJNS4_10UnderscoreESZ_SZ_EEEEENS4_13SM90_TMA_LOADENS4_14ComposedLayoutINS4_7SwizzleILi1ELi4ELi3EEENS4_18smem_ptr_flag_bitsILi16EEENSV_INS5_IJNSA_ILi8EEESI_EEENS5_IJSI_SC_EEEEEEEvNS4_8identityENS4_23SM90_TMA_LOAD_MULTICASTES1C_vS1D_EENS_8epilogue10collective6detail29Sm90TmaWarpSpecializedAdapterINS1H_15DefaultEpilogueISK_SL_SL_NS1G_6thread17LinearCombinationISK_Li1EffLNS1L_9ScaleType4KindE0ELNS_15FloatRoundStyleE2ESK_EENS1_15EpilogueDefaultEEEEEvvEEEEvNT_6ParamsE:
	.zero		1664


//--------------------- SYMBOLS --------------------------

	.type		.nv.reservedSmem.offset0,@object
	.size		.nv.reservedSmem.offset0,0x4
	.type		__assertfail,@function
